// auto-generated by cutlass_sweep.gemm — config: {"arch": "sm_90", "cluster_m": 2, "cluster_n": 1, "dtype": "int8", "dtype_b": "int8", "layout": "nt", "stages": 0, "tile_k": 32, "tile_m": 64, "tile_n": 176}
#include "cutlass/cutlass.h"
#include "cutlass/gemm/collective/collective_builder.hpp"
#include "cutlass/gemm/device/gemm_universal_adapter.h"
#include "cutlass/gemm/kernel/gemm_universal.hpp"
#include "cutlass/epilogue/collective/collective_builder.hpp"

using ElemA = int8_t;
using ElemB = int8_t;
using ElemCD = int8_t;
using Acc  = int32_t;
using TileShape    = cute::Shape<cute::_64, cute::_176, cute::_32>;
using ClusterShape = cute::Shape<cute::_2, cute::_1, cute::_1>;

using CollectiveEpilogue = typename cutlass::epilogue::collective::CollectiveBuilder<
    cutlass::arch::Sm90, cutlass::arch::OpClassTensorOp,
    TileShape, ClusterShape,
    cutlass::epilogue::collective::EpilogueTileAuto,
    Acc, Acc,
    ElemCD, cutlass::layout::RowMajor, 128 / cutlass::sizeof_bits<ElemCD>::value,
    ElemCD, cutlass::layout::RowMajor, 128 / cutlass::sizeof_bits<ElemCD>::value,
    cutlass::epilogue::collective::EpilogueScheduleAuto
  >::CollectiveOp;

using CollectiveMainloop = typename cutlass::gemm::collective::CollectiveBuilder<
    cutlass::arch::Sm90, cutlass::arch::OpClassTensorOp,
    ElemA, cutlass::layout::RowMajor, 128 / cutlass::sizeof_bits<ElemA>::value,
    ElemB, cutlass::layout::ColumnMajor, 128 / cutlass::sizeof_bits<ElemB>::value,
    Acc,
    TileShape, ClusterShape,
    cutlass::gemm::collective::StageCountAutoCarveout<static_cast<int>(sizeof(typename CollectiveEpilogue::SharedStorage))>,
    cutlass::gemm::collective::KernelScheduleAuto
  >::CollectiveOp;

using GemmKernel = cutlass::gemm::kernel::GemmUniversal<
    cute::Shape<int,int,int,int>,
    CollectiveMainloop,
    CollectiveEpilogue
>;
using Gemm = cutlass::gemm::device::GemmUniversalAdapter<GemmKernel>;

// Force the device kernel symbol into the cubin without needing a host main.
auto* _anchor = &cutlass::device_kernel<GemmKernel>;


// ===== COMPILED SASS (sm_90a) =====

	.target	sm_90a

	.elftype	@"ET_EXEC"


//--------------------- .note.nv.tkinfo           --------------------------
	.section	.note.nv.tkinfo,"",@"SHT_NOTE"
	.sectionflags	@"SHF_NOTE_NV_TKINFO"
	.tkinfo
        /*0018*/ 	.word	0x00000002
        /*0030*/ 	.string	""
        /*0030*/ 	.string	"ptxas"
        /*0030*/ 	.string	"Cuda compilation tools, release 13.0, V13.0.88"
        /*0030*/ 	.string	"Build cuda_13.0.r13.0/compiler.36424714_0"
        /*0030*/ 	.string	"-arch sm_90a -m 64 "



//--------------------- .note.nv.cuinfo           --------------------------
	.section	.note.nv.cuinfo,"",@"SHT_NOTE"
	.sectionflags	@"SHF_NOTE_NV_CUINFO"
        /*0018*/ 	.short	0x0002
        /*001a*/ 	.short	0x005a
        /*001c*/ 	.short	0x0082
	.zero		2


//--------------------- .nv.info                  --------------------------
	.section	.nv.info,"",@"SHT_CUDA_INFO"
	.align	4


	//----- nvinfo : EIATTR_REGCOUNT
	.align		4
        /*0000*/ 	.byte	0x04, 0x2f
        /*0002*/ 	.short	(.L_15 - .L_14)
	.align		4
.L_14:
        /*0004*/ 	.word	index@(_ZN7cutlass13device_kernelINS_4gemm6kernel13GemmUniversalIN4cute5tupleIJiiiiEEENS1_10collective13CollectiveMmaINS1_34MainloopSm90TmaGmmaWarpSpecializedILi30ENS5_IJNS4_1CILi2EEENSA_ILi1EEESC_EEENS1_32KernelTmaWarpSpecializedPingpongEEENS5_IJNSA_ILi64EEENSA_ILi176EEENSA_ILi32EEEEEEaNS5_IJlSC_lEEEaSK_NS4_8TiledMMAINS4_8MMA_AtomIJNS4_4SM904GMMA26MMA_64x16x32_S32S8S8_SS_TNEEEENS4_6LayoutINS5_IJSC_SC_SC_EEENS5_IJNSA_ILi0EEEST_ST_EEEEENS5_IJNS4_10UnderscoreESW_SW_EEEEENS4_13SM90_TMA_LOADENS4_14ComposedLayoutINS4_7SwizzleILi1ELi4ELi3EEENS4_18smem_ptr_flag_bitsILi8EEENSR_INS5_IJNSA_ILi8EEESI_EEENS5_IJSI_SC_EEEEEEEvNS4_8identityENS4_23SM90_TMA_LOAD_MULTICASTES19_vS1A_EENS_8epilogue10collective6detail29Sm90TmaWarpSpecializedAdapterINS1E_15DefaultEpilogueIaSK_SK_NS1D_6thread17LinearCombinationIaLi1EiiLNS1I_9ScaleType4KindE0ELNS_15FloatRoundStyleE2EaEENS1_15EpilogueDefaultEEEEEvvEEEEvNT_6ParamsE)
        /*0008*/ 	.word	0x000000a8


	//----- nvinfo : EIATTR_FRAME_SIZE
	.align		4
.L_15:
        /*000c*/ 	.byte	0x04, 0x11
        /*000e*/ 	.short	(.L_17 - .L_16)
	.align		4
.L_16:
        /*0010*/ 	.word	index@(_ZN7cutlass13device_kernelINS_4gemm6kernel13GemmUniversalIN4cute5tupleIJiiiiEEENS1_10collective13CollectiveMmaINS1_34MainloopSm90TmaGmmaWarpSpecializedILi30ENS5_IJNS4_1CILi2EEENSA_ILi1EEESC_EEENS1_32KernelTmaWarpSpecializedPingpongEEENS5_IJNSA_ILi64EEENSA_ILi176EEENSA_ILi32EEEEEEaNS5_IJlSC_lEEEaSK_NS4_8TiledMMAINS4_8MMA_AtomIJNS4_4SM904GMMA26MMA_64x16x32_S32S8S8_SS_TNEEEENS4_6LayoutINS5_IJSC_SC_SC_EEENS5_IJNSA_ILi0EEEST_ST_EEEEENS5_IJNS4_10UnderscoreESW_SW_EEEEENS4_13SM90_TMA_LOADENS4_14ComposedLayoutINS4_7SwizzleILi1ELi4ELi3EEENS4_18smem_ptr_flag_bitsILi8EEENSR_INS5_IJNSA_ILi8EEESI_EEENS5_IJSI_SC_EEEEEEEvNS4_8identityENS4_23SM90_TMA_LOAD_MULTICASTES19_vS1A_EENS_8epilogue10collective6detail29Sm90TmaWarpSpecializedAdapterINS1E_15DefaultEpilogueIaSK_SK_NS1D_6thread17LinearCombinationIaLi1EiiLNS1I_9ScaleType4KindE0ELNS_15FloatRoundStyleE2EaEENS1_15EpilogueDefaultEEEEEvvEEEEvNT_6ParamsE)
        /*0014*/ 	.word	0x00000008


	//----- nvinfo : EIATTR_MIN_STACK_SIZE
	.align		4
.L_17:
        /*0018*/ 	.byte	0x04, 0x12
        /*001a*/ 	.short	(.L_19 - .L_18)
	.align		4
.L_18:
        /*001c*/ 	.word	index@(_ZN7cutlass13device_kernelINS_4gemm6kernel13GemmUniversalIN4cute5tupleIJiiiiEEENS1_10collective13CollectiveMmaINS1_34MainloopSm90TmaGmmaWarpSpecializedILi30ENS5_IJNS4_1CILi2EEENSA_ILi1EEESC_EEENS1_32KernelTmaWarpSpecializedPingpongEEENS5_IJNSA_ILi64EEENSA_ILi176EEENSA_ILi32EEEEEEaNS5_IJlSC_lEEEaSK_NS4_8TiledMMAINS4_8MMA_AtomIJNS4_4SM904GMMA26MMA_64x16x32_S32S8S8_SS_TNEEEENS4_6LayoutINS5_IJSC_SC_SC_EEENS5_IJNSA_ILi0EEEST_ST_EEEEENS5_IJNS4_10UnderscoreESW_SW_EEEEENS4_13SM90_TMA_LOADENS4_14ComposedLayoutINS4_7SwizzleILi1ELi4ELi3EEENS4_18smem_ptr_flag_bitsILi8EEENSR_INS5_IJNSA_ILi8EEESI_EEENS5_IJSI_SC_EEEEEEEvNS4_8identityENS4_23SM90_TMA_LOAD_MULTICASTES19_vS1A_EENS_8epilogue10collective6detail29Sm90TmaWarpSpecializedAdapterINS1E_15DefaultEpilogueIaSK_SK_NS1D_6thread17LinearCombinationIaLi1EiiLNS1I_9ScaleType4KindE0ELNS_15FloatRoundStyleE2EaEENS1_15EpilogueDefaultEEEEEvvEEEEvNT_6ParamsE)
        /*0020*/ 	.word	0x00000008
.L_19:


//--------------------- .nv.compat                --------------------------
	.section	.nv.compat,"",@"SHT_CUDA_COMPAT_INFO"
	.align	4
        /*0000*/ 	.byte	0x02, 0x09, 0x01, 0x00, 0x02, 0x02, 0x04, 0x00, 0x02, 0x05, 0x05, 0x00, 0x03, 0x07, 0x01, 0x01
        /*0010*/ 	.byte	0x02, 0x03, 0x01, 0x00, 0x02, 0x06, 0x01, 0x00, 0x04, 0x0b, 0x08, 0x00, 0x00, 0x00, 0x00, 0x00
        /*0020*/ 	.byte	0x00, 0x00, 0x00, 0x00


//--------------------- .nv.info._ZN7cutlass13device_kernelINS_4gemm6kernel13GemmUniversalIN4cute5tupleIJiiiiEEENS1_10collective13CollectiveMmaINS1_34MainloopSm90TmaGmmaWarpSpecializedILi30ENS5_IJNS4_1CILi2EEENSA_ILi1EEESC_EEENS1_32KernelTmaWarpSpecializedPingpongEEENS5_IJNSA_ILi64EEENSA_ILi176EEENSA_ILi32EEEEEEaNS5_IJlSC_lEEEaSK_NS4_8TiledMMAINS4_8MMA_AtomIJNS4_4SM904GMMA26MMA_64x16x32_S32S8S8_SS_TNEEEENS4_6LayoutINS5_IJSC_SC_SC_EEENS5_IJNSA_ILi0EEEST_ST_EEEEENS5_IJNS4_10UnderscoreESW_SW_EEEEENS4_13SM90_TMA_LOADENS4_14ComposedLayoutINS4_7SwizzleILi1ELi4ELi3EEENS4_18smem_ptr_flag_bitsILi8EEENSR_INS5_IJNSA_ILi8EEESI_EEENS5_IJSI_SC_EEEEEEEvNS4_8identityENS4_23SM90_TMA_LOAD_MULTICASTES19_vS1A_EENS_8epilogue10collective6detail29Sm90TmaWarpSpecializedAdapterINS1E_15DefaultEpilogueIaSK_SK_NS1D_6thread17LinearCombinationIaLi1EiiLNS1I_9ScaleType4KindE0ELNS_15FloatRoundStyleE2EaEENS1_15EpilogueDefaultEEEEEvvEEEEvNT_6ParamsE --------------------------
	.section	.nv.info._ZN7cutlass13device_kernelINS_4gemm6kernel13GemmUniversalIN4cute5tupleIJiiiiEEENS1_10collective13CollectiveMmaINS1_34MainloopSm90TmaGmmaWarpSpecializedILi30ENS5_IJNS4_1CILi2EEENSA_ILi1EEESC_EEENS1_32KernelTmaWarpSpecializedPingpongEEENS5_IJNSA_ILi64EEENSA_ILi176EEENSA_ILi32EEEEEEaNS5_IJlSC_lEEEaSK_NS4_8TiledMMAINS4_8MMA_AtomIJNS4_4SM904GMMA26MMA_64x16x32_S32S8S8_SS_TNEEEENS4_6LayoutINS5_IJSC_SC_SC_EEENS5_IJNSA_ILi0EEEST_ST_EEEEENS5_IJNS4_10UnderscoreESW_SW_EEEEENS4_13SM90_TMA_LOADENS4_14ComposedLayoutINS4_7SwizzleILi1ELi4ELi3EEENS4_18smem_ptr_flag_bitsILi8EEENSR_INS5_IJNSA_ILi8EEESI_EEENS5_IJSI_SC_EEEEEEEvNS4_8identityENS4_23SM90_TMA_LOAD_MULTICASTES19_vS1A_EENS_8epilogue10collective6detail29Sm90TmaWarpSpecializedAdapterINS1E_15DefaultEpilogueIaSK_SK_NS1D_6thread17LinearCombinationIaLi1EiiLNS1I_9ScaleType4KindE0ELNS_15FloatRoundStyleE2EaEENS1_15EpilogueDefaultEEEEEvvEEEEvNT_6ParamsE,"",@"SHT_CUDA_INFO"
	.sectionflags	@""
	.align	4


	//----- nvinfo : EIATTR_CUDA_API_VERSION
	.align		4
        /*0000*/ 	.byte	0x04, 0x37
        /*0002*/ 	.short	(.L_21 - .L_20)
.L_20:
        /*0004*/ 	.word	0x00000082


	//----- nvinfo : EIATTR_KPARAM_INFO
	.align		4
.L_21:
        /*0008*/ 	.byte	0x04, 0x17
        /*000a*/ 	.short	(.L_23 - .L_22)
.L_22:
        /*000c*/ 	.word	0x00000000
        /*0010*/ 	.short	0x0000
        /*0012*/ 	.short	0x0070
        /*0014*/ 	.byte	0x00, 0xf0, 0x01, 0x10


	//----- nvinfo : EIATTR_SPARSE_MMA_MASK
	.align		4
.L_23:
        /*0018*/ 	.byte	0x03, 0x50
        /*001a*/ 	.short	0x0000


	//----- nvinfo : EIATTR_MAXREG_COUNT
	.align		4
        /*001c*/ 	.byte	0x03, 0x1b
        /*001e*/ 	.short	0x00a8


	//----- nvinfo : EIATTR_NUM_BARRIERS
	.align		4
        /*0020*/ 	.byte	0x02, 0x4c
        /*0022*/ 	.byte	0x01
	.zero		1


	//----- nvinfo : EIATTR_EXTERNS
	.align		4
        /*0024*/ 	.byte	0x04, 0x0f
        /*0026*/ 	.short	(.L_25 - .L_24)


	//   ....[0]....
	.align		4
.L_24:
        /*0028*/ 	.word	index@(__assertfail)


	//----- nvinfo : EIATTR_ANNOTATIONS
	.align		4
.L_25:
        /*002c*/ 	.byte	0x04, 0x55
        /*002e*/ 	.short	(.L_27 - .L_26)


	//   ....[0]....
.L_26:
        /*0030*/ 	.word	0x00000001
        /*0034*/ 	.byte	0x20, 0x11, 0x00, 0x00, 0x01, 0x00, 0x00, 0x00, 0xf0, 0x74, 0x00, 0x00, 0x01, 0x00, 0x00, 0x00
        /*0044*/ 	.byte	0x70, 0x81, 0x00, 0x00


	//----- nvinfo : EIATTR_MERCURY_ISA_VERSION
	.align		4
.L_27:
        /*0048*/ 	.byte	0x03, 0x5f
        /*004a*/ 	.short	0x0101


	//----- nvinfo : EIATTR_INT_WARP_WIDE_INSTR_OFFSETS
	.align		4
        /*004c*/ 	.byte	0x04, 0x31
        /*004e*/ 	.short	(.L_29 - .L_28)


	//   ....[0]....
.L_28:
        /*0050*/ 	.word	0x000008a0


	//   ....[1]....
        /*0054*/ 	.word	0x000008d0


	//   ....[2]....
        /*0058*/ 	.word	0x00000910


	//   ....[3]....
        /*005c*/ 	.word	0x00000a40


	//   ....[4]....
        /*0060*/ 	.word	0x00000a50


	//   ....[5]....
        /*0064*/ 	.word	0x00000a60


	//   ....[6]....
        /*0068*/ 	.word	0x00000b00


	//   ....[7]....
        /*006c*/ 	.word	0x00000b40


	//   ....[8]....
        /*0070*/ 	.word	0x00002850


	//----- nvinfo : EIATTR_COOP_GROUP_MASK_REGIDS
	.align		4
.L_29:
        /*0074*/ 	.byte	0x04, 0x29
        /*0076*/ 	.short	(.L_31 - .L_30)


	//   ....[0]....
.L_30:
        /*0078*/ 	.word	0xffffffff


	//   ....[1]....
        /*007c*/ 	.word	0xffffffff


	//   ....[2]....
        /*0080*/ 	.word	0xffffffff


	//   ....[3]....
        /*0084*/ 	.word	0xffffffff


	//   ....[4]....
        /*0088*/ 	.word	0xffffffff


	//   ....[5]....
        /*008c*/ 	.word	0xffffffff


	//   ....[6]....
        /*0090*/ 	.word	0xffffffff


	//----- nvinfo : EIATTR_COOP_GROUP_INSTR_OFFSETS
	.align		4
.L_31:
        /*0094*/ 	.byte	0x04, 0x28
        /*0096*/ 	.short	(.L_33 - .L_32)


	//   ....[0]....
.L_32:
        /*0098*/ 	.word	0x00000070


	//   ....[1]....
        /*009c*/ 	.word	0x00000080


	//   ....[2]....
        /*00a0*/ 	.word	0x00000140


	//   ....[3]....
        /*00a4*/ 	.word	0x00000660


	//   ....[4]....
        /*00a8*/ 	.word	0x000006a0


	//   ....[5]....
        /*00ac*/ 	.word	0x00000a80


	//   ....[6]....
        /*00b0*/ 	.word	0x00000cc0


	//----- nvinfo : EIATTR_REG_RECONFIG
	.align		4
.L_33:
        /*00b4*/ 	.byte	0x01, 0x54
	.zero		2


	//----- nvinfo : EIATTR_SYSCALL_OFFSETS
	.align		4
        /*00b8*/ 	.byte	0x04, 0x46
        /*00ba*/ 	.short	(.L_35 - .L_34)


	//   ....[0]....
.L_34:
        /*00bc*/ 	.word	0x00001b40


	//----- nvinfo : EIATTR_MBARRIER_INSTR_OFFSETS
	.align		4
.L_35:
        /*00c0*/ 	.byte	0x04, 0x39
        /*00c2*/ 	.short	(.L_37 - .L_36)


	//   ....[0]....
.L_36:
        /*00c4*/ 	.word	0x00000280
        /*00c8*/ 	.word	0x000000ff
        /*00cc*/ 	.word	0x00000000
        /*00d0*/ 	.short	0x0100
        /*00d2*/ 	.byte	0x08
	.zero		1


	//   ....[1]....
        /*00d4*/ 	.word	0x00000290
        /*00d8*/ 	.word	0x000000ff
        /*00dc*/ 	.word	0x000000f0
        /*00e0*/ 	.short	0x0100
        /*00e2*/ 	.byte	0x08
	.zero		1


	//   ....[2]....
        /*00e4*/ 	.word	0x000002a0
        /*00e8*/ 	.word	0x000000ff
        /*00ec*/ 	.word	0x00000008
        /*00f0*/ 	.short	0x0100
        /*00f2*/ 	.byte	0x08
	.zero		1


	//   ....[3]....
        /*00f4*/ 	.word	0x000002b0
        /*00f8*/ 	.word	0x000000ff
        /*00fc*/ 	.word	0x000000f8
        /*0100*/ 	.short	0x0100
        /*0102*/ 	.byte	0x08
	.zero		1


	//   ....[4]....
        /*0104*/ 	.word	0x000002c0
        /*0108*/ 	.word	0x000000ff
        /*010c*/ 	.word	0x00000010
        /*0110*/ 	.short	0x0100
        /*0112*/ 	.byte	0x08
	.zero		1


	//   ....[5]....
        /*0114*/ 	.word	0x000002d0
        /*0118*/ 	.word	0x000000ff
        /*011c*/ 	.word	0x00000100
        /*0120*/ 	.short	0x0100
        /*0122*/ 	.byte	0x08
	.zero		1


	//   ....[6]....
        /*0124*/ 	.word	0x000002e0
        /*0128*/ 	.word	0x000000ff
        /*012c*/ 	.word	0x00000018
        /*0130*/ 	.short	0x0100
        /*0132*/ 	.byte	0x08
	.zero		1


	//   ....[7]....
        /*0134*/ 	.word	0x000002f0
        /*0138*/ 	.word	0x000000ff
        /*013c*/ 	.word	0x00000108
        /*0140*/ 	.short	0x0100
        /*0142*/ 	.byte	0x08
	.zero		1


	//   ....[8]....
        /*0144*/ 	.word	0x00000300
        /*0148*/ 	.word	0x000000ff
        /*014c*/ 	.word	0x00000020
        /*0150*/ 	.short	0x0100
        /*0152*/ 	.byte	0x08
	.zero		1


	//   ....[9]....
        /*0154*/ 	.word	0x00000310
        /*0158*/ 	.word	0x000000ff
        /*015c*/ 	.word	0x00000110
        /*0160*/ 	.short	0x0100
        /*0162*/ 	.byte	0x08
	.zero		1


	//   ....[10]....
        /*0164*/ 	.word	0x00000320
        /*0168*/ 	.word	0x000000ff
        /*016c*/ 	.word	0x00000028
        /*0170*/ 	.short	0x0100
        /*0172*/ 	.byte	0x08
	.zero		1


	//   ....[11]....
        /*0174*/ 	.word	0x00000330
        /*0178*/ 	.word	0x000000ff
        /*017c*/ 	.word	0x00000118
        /*0180*/ 	.short	0x0100
        /*0182*/ 	.byte	0x08
	.zero		1


	//   ....[12]....
        /*0184*/ 	.word	0x00000340
        /*0188*/ 	.word	0x000000ff
        /*018c*/ 	.word	0x00000030
        /*0190*/ 	.short	0x0100
        /*0192*/ 	.byte	0x08
	.zero		1


	//   ....[13]....
        /*0194*/ 	.word	0x00000350
        /*0198*/ 	.word	0x000000ff
        /*019c*/ 	.word	0x00000120
        /*01a0*/ 	.short	0x0100
        /*01a2*/ 	.byte	0x08
	.zero		1


	//   ....[14]....
        /*01a4*/ 	.word	0x00000360
        /*01a8*/ 	.word	0x000000ff
        /*01ac*/ 	.word	0x00000038
        /*01b0*/ 	.short	0x0100
        /*01b2*/ 	.byte	0x08
	.zero		1


	//   ....[15]....
        /*01b4*/ 	.word	0x00000370
        /*01b8*/ 	.word	0x000000ff
        /*01bc*/ 	.word	0x00000128
        /*01c0*/ 	.short	0x0100
        /*01c2*/ 	.byte	0x08
	.zero		1


	//   ....[16]....
        /*01c4*/ 	.word	0x00000380
        /*01c8*/ 	.word	0x000000ff
        /*01cc*/ 	.word	0x00000040
        /*01d0*/ 	.short	0x0100
        /*01d2*/ 	.byte	0x08
	.zero		1


	//   ....[17]....
        /*01d4*/ 	.word	0x00000390
        /*01d8*/ 	.word	0x000000ff
        /*01dc*/ 	.word	0x00000130
        /*01e0*/ 	.short	0x0100
        /*01e2*/ 	.byte	0x08
	.zero		1


	//   ....[18]....
        /*01e4*/ 	.word	0x000003a0
        /*01e8*/ 	.word	0x000000ff
        /*01ec*/ 	.word	0x00000048
        /*01f0*/ 	.short	0x0100
        /*01f2*/ 	.byte	0x08
	.zero		1


	//   ....[19]....
        /*01f4*/ 	.word	0x000003b0
        /*01f8*/ 	.word	0x000000ff
        /*01fc*/ 	.word	0x00000138
        /*0200*/ 	.short	0x0100
        /*0202*/ 	.byte	0x08
	.zero		1


	//   ....[20]....
        /*0204*/ 	.word	0x000003c0
        /*0208*/ 	.word	0x000000ff
        /*020c*/ 	.word	0x00000050
        /*0210*/ 	.short	0x0100
        /*0212*/ 	.byte	0x08
	.zero		1


	//   ....[21]....
        /*0214*/ 	.word	0x000003d0
        /*0218*/ 	.word	0x000000ff
        /*021c*/ 	.word	0x00000140
        /*0220*/ 	.short	0x0100
        /*0222*/ 	.byte	0x08
	.zero		1


	//   ....[22]....
        /*0224*/ 	.word	0x000003e0
        /*0228*/ 	.word	0x000000ff
        /*022c*/ 	.word	0x00000058
        /*0230*/ 	.short	0x0100
        /*0232*/ 	.byte	0x08
	.zero		1


	//   ....[23]....
        /*0234*/ 	.word	0x000003f0
        /*0238*/ 	.word	0x000000ff
        /*023c*/ 	.word	0x00000148
        /*0240*/ 	.short	0x0100
        /*0242*/ 	.byte	0x08
	.zero		1


	//   ....[24]....
        /*0244*/ 	.word	0x00000400
        /*0248*/ 	.word	0x000000ff
        /*024c*/ 	.word	0x00000060
        /*0250*/ 	.short	0x0100
        /*0252*/ 	.byte	0x08
	.zero		1


	//   ....[25]....
        /*0254*/ 	.word	0x00000410
        /*0258*/ 	.word	0x000000ff
        /*025c*/ 	.word	0x00000150
        /*0260*/ 	.short	0x0100
        /*0262*/ 	.byte	0x08
	.zero		1


	//   ....[26]....
        /*0264*/ 	.word	0x00000420
        /*0268*/ 	.word	0x000000ff
        /*026c*/ 	.word	0x00000068
        /*0270*/ 	.short	0x0100
        /*0272*/ 	.byte	0x08
	.zero		1


	//   ....[27]....
        /*0274*/ 	.word	0x00000430
        /*0278*/ 	.word	0x000000ff
        /*027c*/ 	.word	0x00000158
        /*0280*/ 	.short	0x0100
        /*0282*/ 	.byte	0x08
	.zero		1


	//   ....[28]....
        /*0284*/ 	.word	0x00000440
        /*0288*/ 	.word	0x000000ff
        /*028c*/ 	.word	0x00000070
        /*0290*/ 	.short	0x0100
        /*0292*/ 	.byte	0x08
	.zero		1


	//   ....[29]....
        /*0294*/ 	.word	0x00000450
        /*0298*/ 	.word	0x000000ff
        /*029c*/ 	.word	0x00000160
        /*02a0*/ 	.short	0x0100
        /*02a2*/ 	.byte	0x08
	.zero		1


	//   ....[30]....
        /*02a4*/ 	.word	0x00000460
        /*02a8*/ 	.word	0x000000ff
        /*02ac*/ 	.word	0x00000078
        /*02b0*/ 	.short	0x0100
        /*02b2*/ 	.byte	0x08
	.zero		1


	//   ....[31]....
        /*02b4*/ 	.word	0x00000470
        /*02b8*/ 	.word	0x000000ff
        /*02bc*/ 	.word	0x00000168
        /*02c0*/ 	.short	0x0100
        /*02c2*/ 	.byte	0x08
	.zero		1


	//   ....[32]....
        /*02c4*/ 	.word	0x00000480
        /*02c8*/ 	.word	0x000000ff
        /*02cc*/ 	.word	0x00000080
        /*02d0*/ 	.short	0x0100
        /*02d2*/ 	.byte	0x08
	.zero		1


	//   ....[33]....
        /*02d4*/ 	.word	0x00000490
        /*02d8*/ 	.word	0x000000ff
        /*02dc*/ 	.word	0x00000170
        /*02e0*/ 	.short	0x0100
        /*02e2*/ 	.byte	0x08
	.zero		1


	//   ....[34]....
        /*02e4*/ 	.word	0x000004a0
        /*02e8*/ 	.word	0x000000ff
        /*02ec*/ 	.word	0x00000088
        /*02f0*/ 	.short	0x0100
        /*02f2*/ 	.byte	0x08
	.zero		1


	//   ....[35]....
        /*02f4*/ 	.word	0x000004b0
        /*02f8*/ 	.word	0x000000ff
        /*02fc*/ 	.word	0x00000178
        /*0300*/ 	.short	0x0100
        /*0302*/ 	.byte	0x08
	.zero		1


	//   ....[36]....
        /*0304*/ 	.word	0x000004c0
        /*0308*/ 	.word	0x000000ff
        /*030c*/ 	.word	0x00000090
        /*0310*/ 	.short	0x0100
        /*0312*/ 	.byte	0x08
	.zero		1


	//   ....[37]....
        /*0314*/ 	.word	0x000004d0
        /*0318*/ 	.word	0x000000ff
        /*031c*/ 	.word	0x00000180
        /*0320*/ 	.short	0x0100
        /*0322*/ 	.byte	0x08
	.zero		1


	//   ....[38]....
        /*0324*/ 	.word	0x000004e0
        /*0328*/ 	.word	0x000000ff
        /*032c*/ 	.word	0x00000098
        /*0330*/ 	.short	0x0100
        /*0332*/ 	.byte	0x08
	.zero		1


	//   ....[39]....
        /*0334*/ 	.word	0x000004f0
        /*0338*/ 	.word	0x000000ff
        /*033c*/ 	.word	0x00000188
        /*0340*/ 	.short	0x0100
        /*0342*/ 	.byte	0x08
	.zero		1


	//   ....[40]....
        /*0344*/ 	.word	0x00000500
        /*0348*/ 	.word	0x000000ff
        /*034c*/ 	.word	0x000000a0
        /*0350*/ 	.short	0x0100
        /*0352*/ 	.byte	0x08
	.zero		1


	//   ....[41]....
        /*0354*/ 	.word	0x00000510
        /*0358*/ 	.word	0x000000ff
        /*035c*/ 	.word	0x00000190
        /*0360*/ 	.short	0x0100
        /*0362*/ 	.byte	0x08
	.zero		1


	//   ....[42]....
        /*0364*/ 	.word	0x00000520
        /*0368*/ 	.word	0x000000ff
        /*036c*/ 	.word	0x000000a8
        /*0370*/ 	.short	0x0100
        /*0372*/ 	.byte	0x08
	.zero		1


	//   ....[43]....
        /*0374*/ 	.word	0x00000530
        /*0378*/ 	.word	0x000000ff
        /*037c*/ 	.word	0x00000198
        /*0380*/ 	.short	0x0100
        /*0382*/ 	.byte	0x08
	.zero		1


	//   ....[44]....
        /*0384*/ 	.word	0x00000540
        /*0388*/ 	.word	0x000000ff
        /*038c*/ 	.word	0x000000b0
        /*0390*/ 	.short	0x0100
        /*0392*/ 	.byte	0x08
	.zero		1


	//   ....[45]....
        /*0394*/ 	.word	0x00000550
        /*0398*/ 	.word	0x000000ff
        /*039c*/ 	.word	0x000001a0
        /*03a0*/ 	.short	0x0100
        /*03a2*/ 	.byte	0x08
	.zero		1


	//   ....[46]....
        /*03a4*/ 	.word	0x00000560
        /*03a8*/ 	.word	0x000000ff
        /*03ac*/ 	.word	0x000000b8
        /*03b0*/ 	.short	0x0100
        /*03b2*/ 	.byte	0x08
	.zero		1


	//   ....[47]....
        /*03b4*/ 	.word	0x00000570
        /*03b8*/ 	.word	0x000000ff
        /*03bc*/ 	.word	0x000001a8
        /*03c0*/ 	.short	0x0100
        /*03c2*/ 	.byte	0x08
	.zero		1


	//   ....[48]....
        /*03c4*/ 	.word	0x00000580
        /*03c8*/ 	.word	0x000000ff
        /*03cc*/ 	.word	0x000000c0
        /*03d0*/ 	.short	0x0100
        /*03d2*/ 	.byte	0x08
	.zero		1


	//   ....[49]....
        /*03d4*/ 	.word	0x00000590
        /*03d8*/ 	.word	0x000000ff
        /*03dc*/ 	.word	0x000001b0
        /*03e0*/ 	.short	0x0100
        /*03e2*/ 	.byte	0x08
	.zero		1


	//   ....[50]....
        /*03e4*/ 	.word	0x000005a0
        /*03e8*/ 	.word	0x000000ff
        /*03ec*/ 	.word	0x000000c8
        /*03f0*/ 	.short	0x0100
        /*03f2*/ 	.byte	0x08
	.zero		1


	//   ....[51]....
        /*03f4*/ 	.word	0x000005b0
        /*03f8*/ 	.word	0x000000ff
        /*03fc*/ 	.word	0x000001b8
        /*0400*/ 	.short	0x0100
        /*0402*/ 	.byte	0x08
	.zero		1


	//   ....[52]....
        /*0404*/ 	.word	0x000005c0
        /*0408*/ 	.word	0x000000ff
        /*040c*/ 	.word	0x000000d0
        /*0410*/ 	.short	0x0100
        /*0412*/ 	.byte	0x08
	.zero		1


	//   ....[53]....
        /*0414*/ 	.word	0x000005d0
        /*0418*/ 	.word	0x000000ff
        /*041c*/ 	.word	0x000001c0
        /*0420*/ 	.short	0x0100
        /*0422*/ 	.byte	0x08
	.zero		1


	//   ....[54]....
        /*0424*/ 	.word	0x000005e0
        /*0428*/ 	.word	0x000000ff
        /*042c*/ 	.word	0x000000d8
        /*0430*/ 	.short	0x0100
        /*0432*/ 	.byte	0x08
	.zero		1


	//   ....[55]....
        /*0434*/ 	.word	0x000005f0
        /*0438*/ 	.word	0x000000ff
        /*043c*/ 	.word	0x000001c8
        /*0440*/ 	.short	0x0100
        /*0442*/ 	.byte	0x08
	.zero		1


	//   ....[56]....
        /*0444*/ 	.word	0x00000600
        /*0448*/ 	.word	0x000000ff
        /*044c*/ 	.word	0x000000e0
        /*0450*/ 	.short	0x0100
        /*0452*/ 	.byte	0x08
	.zero		1


	//   ....[57]....
        /*0454*/ 	.word	0x00000610
        /*0458*/ 	.word	0x000000ff
        /*045c*/ 	.word	0x000001d0
        /*0460*/ 	.short	0x0100
        /*0462*/ 	.byte	0x08
	.zero		1


	//   ....[58]....
        /*0464*/ 	.word	0x00000620
        /*0468*/ 	.word	0x000000ff
        /*046c*/ 	.word	0x000000e8
        /*0470*/ 	.short	0x0100
        /*0472*/ 	.byte	0x08
	.zero		1


	//   ....[59]....
        /*0474*/ 	.word	0x00000630
        /*0478*/ 	.word	0x000000ff
        /*047c*/ 	.word	0x000001d8
        /*0480*/ 	.short	0x0100
        /*0482*/ 	.byte	0x08
	.zero		1


	//   ....[60]....
        /*0484*/ 	.word	0x00000b70
        /*0488*/ 	.word	0x000000ff
        /*048c*/ 	.word	0x00000210
        /*0490*/ 	.short	0x0100
        /*0492*/ 	.byte	0x08
	.zero		1


	//   ....[61]....
        /*0494*/ 	.word	0x00000c00
        /*0498*/ 	.word	0x000000ff
        /*049c*/ 	.word	0x00000218
        /*04a0*/ 	.short	0x0100
        /*04a2*/ 	.byte	0x08
	.zero		1


	//   ....[62]....
        /*04a4*/ 	.word	0x00000c40
        /*04a8*/ 	.word	0x000000ff
        /*04ac*/ 	.word	0x000001f0
        /*04b0*/ 	.short	0x0100
        /*04b2*/ 	.byte	0x09
	.zero		1


	//   ....[63]....
        /*04b4*/ 	.word	0x00000c50
        /*04b8*/ 	.word	0x000000ff
        /*04bc*/ 	.word	0x000001f8
        /*04c0*/ 	.short	0x0100
        /*04c2*/ 	.byte	0x09
	.zero		1


	//   ....[64]....
        /*04c4*/ 	.word	0x00000c60
        /*04c8*/ 	.word	0x000000ff
        /*04cc*/ 	.word	0x00000200
        /*04d0*/ 	.short	0x0100
        /*04d2*/ 	.byte	0x09
	.zero		1


	//   ....[65]....
        /*04d4*/ 	.word	0x00000c70
        /*04d8*/ 	.word	0x000000ff
        /*04dc*/ 	.word	0x00000208
        /*04e0*/ 	.short	0x0100
        /*04e2*/ 	.byte	0x09
	.zero		1


	//   ....[66]....
        /*04e4*/ 	.word	0x00001a20
        /*04e8*/ 	.word	0x00000077
        /*04ec*/ 	.word	0x00000000
        /*04f0*/ 	.short	0x010a
        /*04f2*/ 	.byte	0x2a
	.zero		1


	//   ....[67]....
        /*04f4*/ 	.word	0x00001bd0
        /*04f8*/ 	.word	0x00000003
        /*04fc*/ 	.word	0x00000000
        /*0500*/ 	.short	0x010a
        /*0502*/ 	.byte	0x3f
	.zero		1


	//   ....[68]....
        /*0504*/ 	.word	0x00001c30
        /*0508*/ 	.word	0x00000003
        /*050c*/ 	.word	0x00000000
        /*0510*/ 	.short	0x010a
        /*0512*/ 	.byte	0x3f
	.zero		1


	//   ....[69]....
        /*0514*/ 	.word	0x000021f0
        /*0518*/ 	.word	0x000000ff
        /*051c*/ 	.word	0x00000000
        /*0520*/ 	.short	0x010a
        /*0522*/ 	.byte	0x07
	.zero		1


	//   ....[70]....
        /*0524*/ 	.word	0x00002230
        /*0528*/ 	.word	0x000000ff
        /*052c*/ 	.word	0x00000000
        /*0530*/ 	.short	0x010a
        /*0532*/ 	.byte	0x07
	.zero		1


	//   ....[71]....
        /*0534*/ 	.word	0x000026f0
        /*0538*/ 	.word	0x00000005
        /*053c*/ 	.word	0x00000000
        /*0540*/ 	.short	0x0101
        /*0542*/ 	.byte	0x3f
	.zero		1


	//   ....[72]....
        /*0544*/ 	.word	0x000027f0
        /*0548*/ 	.word	0x00000078
        /*054c*/ 	.word	0x00000000
        /*0550*/ 	.short	0x0101
        /*0552*/ 	.byte	0x2d
	.zero		1


	//   ....[73]....
        /*0554*/ 	.word	0x000028f0
        /*0558*/ 	.word	0x00000003
        /*055c*/ 	.word	0x00000000
        /*0560*/ 	.short	0x0101
        /*0562*/ 	.byte	0x3f
	.zero		1


	//   ....[74]....
        /*0564*/ 	.word	0x000029b0
        /*0568*/ 	.word	0x00000077
        /*056c*/ 	.word	0x00000010
        /*0570*/ 	.short	0x010a
        /*0572*/ 	.byte	0x2a
	.zero		1


	//   ....[75]....
        /*0574*/ 	.word	0x00007510
        /*0578*/ 	.word	0x0000007a
        /*057c*/ 	.word	0x00000000
        /*0580*/ 	.short	0x0101
        /*0582*/ 	.byte	0x2d
	.zero		1


	//   ....[76]....
        /*0584*/ 	.word	0x00007ec0
        /*0588*/ 	.word	0x0000000d
        /*058c*/ 	.word	0x000000f0
        /*0590*/ 	.short	0x010a
        /*0592*/ 	.byte	0x3f
	.zero		1


	//   ....[77]....
        /*0594*/ 	.word	0x00008280
        /*0598*/ 	.word	0x00000004
        /*059c*/ 	.word	0x00000218
        /*05a0*/ 	.short	0x0101
        /*05a2*/ 	.byte	0x3f
	.zero		1


	//   ....[78]....
        /*05a4*/ 	.word	0x00008a10
        /*05a8*/ 	.word	0x00000007
        /*05ac*/ 	.word	0x00000000
        /*05b0*/ 	.short	0x010a
        /*05b2*/ 	.byte	0x3f
	.zero		1


	//   ....[79]....
        /*05b4*/ 	.word	0x00008a90
        /*05b8*/ 	.word	0x00000009
        /*05bc*/ 	.word	0x00000000
        /*05c0*/ 	.short	0x010a
        /*05c2*/ 	.byte	0x3f
	.zero		1


	//   ....[80]....
        /*05c4*/ 	.word	0x00008b20
        /*05c8*/ 	.word	0x00000006
        /*05cc*/ 	.word	0x00000000
        /*05d0*/ 	.short	0x010a
        /*05d2*/ 	.byte	0x3f
	.zero		1


	//   ....[81]....
        /*05d4*/ 	.word	0x00008bb0
        /*05d8*/ 	.word	0x00000009
        /*05dc*/ 	.word	0x00000000
        /*05e0*/ 	.short	0x010a
        /*05e2*/ 	.byte	0x3f
	.zero		1


	//   ....[82]....
        /*05e4*/ 	.word	0x00008c40
        /*05e8*/ 	.word	0x00000006
        /*05ec*/ 	.word	0x00000000
        /*05f0*/ 	.short	0x010a
        /*05f2*/ 	.byte	0x3f
	.zero		1


	//   ....[83]....
        /*05f4*/ 	.word	0x00008cd0
        /*05f8*/ 	.word	0x00000009
        /*05fc*/ 	.word	0x00000000
        /*0600*/ 	.short	0x010a
        /*0602*/ 	.byte	0x3f
	.zero		1


	//   ....[84]....
        /*0604*/ 	.word	0x00008d60
        /*0608*/ 	.word	0x00000006
        /*060c*/ 	.word	0x00000000
        /*0610*/ 	.short	0x010a
        /*0612*/ 	.byte	0x3f
	.zero		1


	//   ....[85]....
        /*0614*/ 	.word	0x00008df0
        /*0618*/ 	.word	0x00000009
        /*061c*/ 	.word	0x00000000
        /*0620*/ 	.short	0x010a
        /*0622*/ 	.byte	0x3f
	.zero		1


	//   ....[86]....
        /*0624*/ 	.word	0x00008e80
        /*0628*/ 	.word	0x00000006
        /*062c*/ 	.word	0x00000000
        /*0630*/ 	.short	0x010a
        /*0632*/ 	.byte	0x3f
	.zero		1


	//   ....[87]....
        /*0634*/ 	.word	0x00008f10
        /*0638*/ 	.word	0x00000009
        /*063c*/ 	.word	0x00000000
        /*0640*/ 	.short	0x010a
        /*0642*/ 	.byte	0x3f
	.zero		1


	//   ....[88]....
        /*0644*/ 	.word	0x00008fa0
        /*0648*/ 	.word	0x00000006
        /*064c*/ 	.word	0x00000000
        /*0650*/ 	.short	0x010a
        /*0652*/ 	.byte	0x3f
	.zero		1


	//   ....[89]....
        /*0654*/ 	.word	0x00009030
        /*0658*/ 	.word	0x00000009
        /*065c*/ 	.word	0x00000000
        /*0660*/ 	.short	0x010a
        /*0662*/ 	.byte	0x3f
	.zero		1


	//   ....[90]....
        /*0664*/ 	.word	0x000090c0
        /*0668*/ 	.word	0x00000006
        /*066c*/ 	.word	0x00000000
        /*0670*/ 	.short	0x010a
        /*0672*/ 	.byte	0x3f
	.zero		1


	//   ....[91]....
        /*0674*/ 	.word	0x00009150
        /*0678*/ 	.word	0x00000009
        /*067c*/ 	.word	0x00000000
        /*0680*/ 	.short	0x010a
        /*0682*/ 	.byte	0x3f
	.zero		1


	//   ....[92]....
        /*0684*/ 	.word	0x000091e0
        /*0688*/ 	.word	0x00000006
        /*068c*/ 	.word	0x00000000
        /*0690*/ 	.short	0x010a
        /*0692*/ 	.byte	0x3f
	.zero		1


	//   ....[93]....
        /*0694*/ 	.word	0x00009270
        /*0698*/ 	.word	0x00000009
        /*069c*/ 	.word	0x00000000
        /*06a0*/ 	.short	0x010a
        /*06a2*/ 	.byte	0x3f
	.zero		1


	//   ....[94]....
        /*06a4*/ 	.word	0x00009300
        /*06a8*/ 	.word	0x00000006
        /*06ac*/ 	.word	0x00000000
        /*06b0*/ 	.short	0x010a
        /*06b2*/ 	.byte	0x3f
	.zero		1


	//   ....[95]....
        /*06b4*/ 	.word	0x00009390
        /*06b8*/ 	.word	0x00000009
        /*06bc*/ 	.word	0x00000000
        /*06c0*/ 	.short	0x010a
        /*06c2*/ 	.byte	0x3f
	.zero		1


	//   ....[96]....
        /*06c4*/ 	.word	0x00009420
        /*06c8*/ 	.word	0x00000006
        /*06cc*/ 	.word	0x00000000
        /*06d0*/ 	.short	0x010a
        /*06d2*/ 	.byte	0x3f
	.zero		1


	//   ....[97]....
        /*06d4*/ 	.word	0x000094b0
        /*06d8*/ 	.word	0x00000009
        /*06dc*/ 	.word	0x00000000
        /*06e0*/ 	.short	0x010a
        /*06e2*/ 	.byte	0x3f
	.zero		1


	//   ....[98]....
        /*06e4*/ 	.word	0x00009540
        /*06e8*/ 	.word	0x00000006
        /*06ec*/ 	.word	0x00000000
        /*06f0*/ 	.short	0x010a
        /*06f2*/ 	.byte	0x3f
	.zero		1


	//   ....[99]....
        /*06f4*/ 	.word	0x000095d0
        /*06f8*/ 	.word	0x00000009
        /*06fc*/ 	.word	0x00000000
        /*0700*/ 	.short	0x010a
        /*0702*/ 	.byte	0x3f
	.zero		1


	//   ....[100]....
        /*0704*/ 	.word	0x00009660
        /*0708*/ 	.word	0x00000006
        /*070c*/ 	.word	0x00000000
        /*0710*/ 	.short	0x010a
        /*0712*/ 	.byte	0x3f
	.zero		1


	//   ....[101]....
        /*0714*/ 	.word	0x000096f0
        /*0718*/ 	.word	0x00000009
        /*071c*/ 	.word	0x00000000
        /*0720*/ 	.short	0x010a
        /*0722*/ 	.byte	0x3f
	.zero		1


	//   ....[102]....
        /*0724*/ 	.word	0x00009780
        /*0728*/ 	.word	0x00000006
        /*072c*/ 	.word	0x00000000
        /*0730*/ 	.short	0x010a
        /*0732*/ 	.byte	0x3f
	.zero		1


	//   ....[103]....
        /*0734*/ 	.word	0x00009810
        /*0738*/ 	.word	0x00000009
        /*073c*/ 	.word	0x00000000
        /*0740*/ 	.short	0x010a
        /*0742*/ 	.byte	0x3f
	.zero		1


	//   ....[104]....
        /*0744*/ 	.word	0x000098a0
        /*0748*/ 	.word	0x00000006
        /*074c*/ 	.word	0x00000000
        /*0750*/ 	.short	0x010a
        /*0752*/ 	.byte	0x3f
	.zero		1


	//   ....[105]....
        /*0754*/ 	.word	0x00009930
        /*0758*/ 	.word	0x00000009
        /*075c*/ 	.word	0x00000000
        /*0760*/ 	.short	0x010a
        /*0762*/ 	.byte	0x3f
	.zero		1


	//   ....[106]....
        /*0764*/ 	.word	0x000099c0
        /*0768*/ 	.word	0x00000006
        /*076c*/ 	.word	0x00000000
        /*0770*/ 	.short	0x010a
        /*0772*/ 	.byte	0x3f
	.zero		1


	//   ....[107]....
        /*0774*/ 	.word	0x00009a50
        /*0778*/ 	.word	0x00000003
        /*077c*/ 	.word	0x00000000
        /*0780*/ 	.short	0x010a
        /*0782*/ 	.byte	0x3f
	.zero		1


	//   ....[108]....
        /*0784*/ 	.word	0x00009ab0
        /*0788*/ 	.word	0x00000079
        /*078c*/ 	.word	0x00000000
        /*0790*/ 	.short	0x010a
        /*0792*/ 	.byte	0x3f
	.zero		1


	//   ....[109]....
        /*0794*/ 	.word	0x00009b00
        /*0798*/ 	.word	0x00000003
        /*079c*/ 	.word	0x00000000
        /*07a0*/ 	.short	0x010a
        /*07a2*/ 	.byte	0x3f
	.zero		1


	//   ....[110]....
        /*07a4*/ 	.word	0x00009b60
        /*07a8*/ 	.word	0x00000005
        /*07ac*/ 	.word	0x00000000
        /*07b0*/ 	.short	0x010a
        /*07b2*/ 	.byte	0x3f
	.zero		1


	//   ....[111]....
        /*07b4*/ 	.word	0x00009bb0
        /*07b8*/ 	.word	0x00000079
        /*07bc*/ 	.word	0x00000010
        /*07c0*/ 	.short	0x010a
        /*07c2*/ 	.byte	0x3f
	.zero		1


	//   ....[112]....
        /*07c4*/ 	.word	0x00009c80
        /*07c8*/ 	.word	0x0000000d
        /*07cc*/ 	.word	0x000000f0
        /*07d0*/ 	.short	0x010a
        /*07d2*/ 	.byte	0x3f
	.zero		1


	//   ....[113]....
        /*07d4*/ 	.word	0x00009d50
        /*07d8*/ 	.word	0x00000007
        /*07dc*/ 	.word	0x00000000
        /*07e0*/ 	.short	0x010a
        /*07e2*/ 	.byte	0x3f
	.zero		1


	//   ....[114]....
        /*07e4*/ 	.word	0x00009da0
        /*07e8*/ 	.word	0x00000009
        /*07ec*/ 	.word	0x00000000
        /*07f0*/ 	.short	0x010a
        /*07f2*/ 	.byte	0x3f
	.zero		1


	//   ....[115]....
        /*07f4*/ 	.word	0x00009df0
        /*07f8*/ 	.word	0x00000006
        /*07fc*/ 	.word	0x00000000
        /*0800*/ 	.short	0x010a
        /*0802*/ 	.byte	0x3f
	.zero		1


	//   ....[116]....
        /*0804*/ 	.word	0x00009e40
        /*0808*/ 	.word	0x00000009
        /*080c*/ 	.word	0x00000000
        /*0810*/ 	.short	0x010a
        /*0812*/ 	.byte	0x3f
	.zero		1


	//   ....[117]....
        /*0814*/ 	.word	0x00009e90
        /*0818*/ 	.word	0x00000006
        /*081c*/ 	.word	0x00000000
        /*0820*/ 	.short	0x010a
        /*0822*/ 	.byte	0x3f
	.zero		1


	//   ....[118]....
        /*0824*/ 	.word	0x00009ee0
        /*0828*/ 	.word	0x00000009
        /*082c*/ 	.word	0x00000000
        /*0830*/ 	.short	0x010a
        /*0832*/ 	.byte	0x3f
	.zero		1


	//   ....[119]....
        /*0834*/ 	.word	0x00009f30
        /*0838*/ 	.word	0x00000006
        /*083c*/ 	.word	0x00000000
        /*0840*/ 	.short	0x010a
        /*0842*/ 	.byte	0x3f
	.zero		1


	//   ....[120]....
        /*0844*/ 	.word	0x00009f80
        /*0848*/ 	.word	0x00000009
        /*084c*/ 	.word	0x00000000
        /*0850*/ 	.short	0x010a
        /*0852*/ 	.byte	0x3f
	.zero		1


	//   ....[121]....
        /*0854*/ 	.word	0x00009fd0
        /*0858*/ 	.word	0x00000006
        /*085c*/ 	.word	0x00000000
        /*0860*/ 	.short	0x010a
        /*0862*/ 	.byte	0x3f
	.zero		1


	//   ....[122]....
        /*0864*/ 	.word	0x0000a020
        /*0868*/ 	.word	0x00000009
        /*086c*/ 	.word	0x00000000
        /*0870*/ 	.short	0x010a
        /*0872*/ 	.byte	0x3f
	.zero		1


	//   ....[123]....
        /*0874*/ 	.word	0x0000a070
        /*0878*/ 	.word	0x00000006
        /*087c*/ 	.word	0x00000000
        /*0880*/ 	.short	0x010a
        /*0882*/ 	.byte	0x3f
	.zero		1


	//   ....[124]....
        /*0884*/ 	.word	0x0000a0c0
        /*0888*/ 	.word	0x00000009
        /*088c*/ 	.word	0x00000000
        /*0890*/ 	.short	0x010a
        /*0892*/ 	.byte	0x3f
	.zero		1


	//   ....[125]....
        /*0894*/ 	.word	0x0000a110
        /*0898*/ 	.word	0x00000006
        /*089c*/ 	.word	0x00000000
        /*08a0*/ 	.short	0x010a
        /*08a2*/ 	.byte	0x3f
	.zero		1


	//   ....[126]....
        /*08a4*/ 	.word	0x0000a160
        /*08a8*/ 	.word	0x00000009
        /*08ac*/ 	.word	0x00000000
        /*08b0*/ 	.short	0x010a
        /*08b2*/ 	.byte	0x3f
	.zero		1


	//   ....[127]....
        /*08b4*/ 	.word	0x0000a1b0
        /*08b8*/ 	.word	0x00000006
        /*08bc*/ 	.word	0x00000000
        /*08c0*/ 	.short	0x010a
        /*08c2*/ 	.byte	0x3f
	.zero		1


	//   ....[128]....
        /*08c4*/ 	.word	0x0000a200
        /*08c8*/ 	.word	0x00000009
        /*08cc*/ 	.word	0x00000000
        /*08d0*/ 	.short	0x010a
        /*08d2*/ 	.byte	0x3f
	.zero		1


	//   ....[129]....
        /*08d4*/ 	.word	0x0000a250
        /*08d8*/ 	.word	0x00000006
        /*08dc*/ 	.word	0x00000000
        /*08e0*/ 	.short	0x010a
        /*08e2*/ 	.byte	0x3f
	.zero		1


	//   ....[130]....
        /*08e4*/ 	.word	0x0000a2a0
        /*08e8*/ 	.word	0x00000009
        /*08ec*/ 	.word	0x00000000
        /*08f0*/ 	.short	0x010a
        /*08f2*/ 	.byte	0x3f
	.zero		1


	//   ....[131]....
        /*08f4*/ 	.word	0x0000a2f0
        /*08f8*/ 	.word	0x00000006
        /*08fc*/ 	.word	0x00000000
        /*0900*/ 	.short	0x010a
        /*0902*/ 	.byte	0x3f
	.zero		1


	//   ....[132]....
        /*0904*/ 	.word	0x0000a340
        /*0908*/ 	.word	0x00000009
        /*090c*/ 	.word	0x00000000
        /*0910*/ 	.short	0x010a
        /*0912*/ 	.byte	0x3f
	.zero		1


	//   ....[133]....
        /*0914*/ 	.word	0x0000a390
        /*0918*/ 	.word	0x00000006
        /*091c*/ 	.word	0x00000000
        /*0920*/ 	.short	0x010a
        /*0922*/ 	.byte	0x3f
	.zero		1


	//   ....[134]....
        /*0924*/ 	.word	0x0000a3e0
        /*0928*/ 	.word	0x00000009
        /*092c*/ 	.word	0x00000000
        /*0930*/ 	.short	0x010a
        /*0932*/ 	.byte	0x3f
	.zero		1


	//   ....[135]....
        /*0934*/ 	.word	0x0000a430
        /*0938*/ 	.word	0x00000006
        /*093c*/ 	.word	0x00000000
        /*0940*/ 	.short	0x010a
        /*0942*/ 	.byte	0x3f
	.zero		1


	//   ....[136]....
        /*0944*/ 	.word	0x0000a480
        /*0948*/ 	.word	0x00000009
        /*094c*/ 	.word	0x00000000
        /*0950*/ 	.short	0x010a
        /*0952*/ 	.byte	0x3f
	.zero		1


	//   ....[137]....
        /*0954*/ 	.word	0x0000a4d0
        /*0958*/ 	.word	0x00000006
        /*095c*/ 	.word	0x00000000
        /*0960*/ 	.short	0x010a
        /*0962*/ 	.byte	0x3f
	.zero		1


	//   ....[138]....
        /*0964*/ 	.word	0x0000a520
        /*0968*/ 	.word	0x00000009
        /*096c*/ 	.word	0x00000000
        /*0970*/ 	.short	0x010a
        /*0972*/ 	.byte	0x3f
	.zero		1


	//   ....[139]....
        /*0974*/ 	.word	0x0000a570
        /*0978*/ 	.word	0x00000006
        /*097c*/ 	.word	0x00000000
        /*0980*/ 	.short	0x010a
        /*0982*/ 	.byte	0x3f
	.zero		1


	//   ....[140]....
        /*0984*/ 	.word	0x0000a5c0
        /*0988*/ 	.word	0x00000009
        /*098c*/ 	.word	0x00000000
        /*0990*/ 	.short	0x010a
        /*0992*/ 	.byte	0x3f
	.zero		1


	//   ....[141]....
        /*0994*/ 	.word	0x0000a610
        /*0998*/ 	.word	0x00000006
        /*099c*/ 	.word	0x00000000
        /*09a0*/ 	.short	0x010a
        /*09a2*/ 	.byte	0x3f
	.zero		1


	//----- nvinfo : EIATTR_NUM_MBARRIERS
	.align		4
.L_37:
        /*09a4*/ 	.byte	0x03, 0x38
        /*09a6*/ 	.short	0x0042


	//----- nvinfo : EIATTR_EXIT_INSTR_OFFSETS
	.align		4
        /*09a8*/ 	.byte	0x04, 0x1c
        /*09aa*/ 	.short	(.L_39 - .L_38)


	//   ....[0]....
.L_38:
        /*09ac*/ 	.word	0x00001760


	//   ....[1]....
        /*09b0*/ 	.word	0x000017c0


	//   ....[2]....
        /*09b4*/ 	.word	0x00007ba0


	//   ....[3]....
        /*09b8*/ 	.word	0x00007bd0


	//   ....[4]....
        /*09bc*/ 	.word	0x00009aa0


	//----- nvinfo : EIATTR_MAX_THREADS
	.align		4
.L_39:
        /*09c0*/ 	.byte	0x04, 0x05
        /*09c2*/ 	.short	(.L_41 - .L_40)
.L_40:
        /*09c4*/ 	.word	0x00000180
        /*09c8*/ 	.word	0x00000001
        /*09cc*/ 	.word	0x00000001


	//----- nvinfo : EIATTR_CRS_STACK_SIZE
	.align		4
.L_41:
        /*09d0*/ 	.byte	0x04, 0x1e
        /*09d2*/ 	.short	(.L_43 - .L_42)
.L_42:
        /*09d4*/ 	.word	0x00000000


	//----- nvinfo : EIATTR_CBANK_PARAM_SIZE
	.align		4
.L_43:
        /*09d8*/ 	.byte	0x03, 0x19
        /*09da*/ 	.short	0x0470


	//----- nvinfo : EIATTR_PARAM_CBANK
	.align		4
        /*09dc*/ 	.byte	0x04, 0x0a
        /*09de*/ 	.short	(.L_45 - .L_44)
	.align		4
.L_44:
        /*09e0*/ 	.word	index@(.nv.constant0._ZN7cutlass13device_kernelINS_4gemm6kernel13GemmUniversalIN4cute5tupleIJiiiiEEENS1_10collective13CollectiveMmaINS1_34MainloopSm90TmaGmmaWarpSpecializedILi30ENS5_IJNS4_1CILi2EEENSA_ILi1EEESC_EEENS1_32KernelTmaWarpSpecializedPingpongEEENS5_IJNSA_ILi64EEENSA_ILi176EEENSA_ILi32EEEEEEaNS5_IJlSC_lEEEaSK_NS4_8TiledMMAINS4_8MMA_AtomIJNS4_4SM904GMMA26MMA_64x16x32_S32S8S8_SS_TNEEEENS4_6LayoutINS5_IJSC_SC_SC_EEENS5_IJNSA_ILi0EEEST_ST_EEEEENS5_IJNS4_10UnderscoreESW_SW_EEEEENS4_13SM90_TMA_LOADENS4_14ComposedLayoutINS4_7SwizzleILi1ELi4ELi3EEENS4_18smem_ptr_flag_bitsILi8EEENSR_INS5_IJNSA_ILi8EEESI_EEENS5_IJSI_SC_EEEEEEEvNS4_8identityENS4_23SM90_TMA_LOAD_MULTICASTES19_vS1A_EENS_8epilogue10collective6detail29Sm90TmaWarpSpecializedAdapterINS1E_15DefaultEpilogueIaSK_SK_NS1D_6thread17LinearCombinationIaLi1EiiLNS1I_9ScaleType4KindE0ELNS_15FloatRoundStyleE2EaEENS1_15EpilogueDefaultEEEEEvvEEEEvNT_6ParamsE)
        /*09e4*/ 	.short	0x0210
        /*09e6*/ 	.short	0x0470


	//----- nvinfo : EIATTR_SW_WAR
	.align		4
.L_45:
        /*09e8*/ 	.byte	0x04, 0x36
        /*09ea*/ 	.short	(.L_47 - .L_46)
.L_46:
        /*09ec*/ 	.word	0x00000008
.L_47:


//--------------------- .nv.callgraph             --------------------------
	.section	.nv.callgraph,"",@"SHT_CUDA_CALLGRAPH"
	.align	4
	.sectionentsize	8
	.align		4
        /*0000*/ 	.word	0x00000000
	.align		4
        /*0004*/ 	.word	0xffffffff
	.align		4
        /*0008*/ 	.word	index@(_ZN7cutlass13device_kernelINS_4gemm6kernel13GemmUniversalIN4cute5tupleIJiiiiEEENS1_10collective13CollectiveMmaINS1_34MainloopSm90TmaGmmaWarpSpecializedILi30ENS5_IJNS4_1CILi2EEENSA_ILi1EEESC_EEENS1_32KernelTmaWarpSpecializedPingpongEEENS5_IJNSA_ILi64EEENSA_ILi176EEENSA_ILi32EEEEEEaNS5_IJlSC_lEEEaSK_NS4_8TiledMMAINS4_8MMA_AtomIJNS4_4SM904GMMA26MMA_64x16x32_S32S8S8_SS_TNEEEENS4_6LayoutINS5_IJSC_SC_SC_EEENS5_IJNSA_ILi0EEEST_ST_EEEEENS5_IJNS4_10UnderscoreESW_SW_EEEEENS4_13SM90_TMA_LOADENS4_14ComposedLayoutINS4_7SwizzleILi1ELi4ELi3EEENS4_18smem_ptr_flag_bitsILi8EEENSR_INS5_IJNSA_ILi8EEESI_EEENS5_IJSI_SC_EEEEEEEvNS4_8identityENS4_23SM90_TMA_LOAD_MULTICASTES19_vS1A_EENS_8epilogue10collective6detail29Sm90TmaWarpSpecializedAdapterINS1E_15DefaultEpilogueIaSK_SK_NS1D_6thread17LinearCombinationIaLi1EiiLNS1I_9ScaleType4KindE0ELNS_15FloatRoundStyleE2EaEENS1_15EpilogueDefaultEEEEEvvEEEEvNT_6ParamsE)
	.align		4
        /*000c*/ 	.word	index@(__assertfail)
	.align		4
        /*0010*/ 	.word	0x00000000
	.align		4
        /*0014*/ 	.word	0xfffffffe
	.align		4
        /*0018*/ 	.word	0x00000000
	.align		4
        /*001c*/ 	.word	0xfffffffd
	.align		4
        /*0020*/ 	.word	0x00000000
	.align		4
        /*0024*/ 	.word	0xfffffffc


//--------------------- .nv.constant4             --------------------------
	.section	.nv.constant4,"a",@progbits
	.align	8
	.align		8
.nv.constant4:
        /*0000*/ 	.dword	__assertfail
	.align		8
        /*0008*/ 	.dword	__unnamed_1
	.align		8
        /*0010*/ 	.dword	_ZN40_INTERNAL_1fb04cc6_4_k_cu_2820e008_151584cuda3std3__45__cpo5beginE
	.align		8
        /*0018*/ 	.dword	_ZN40_INTERNAL_1fb04cc6_4_k_cu_2820e008_151584cuda3std3__45__cpo3endE
	.align		8
        /*0020*/ 	.dword	_ZN40_INTERNAL_1fb04cc6_4_k_cu_2820e008_151584cuda3std3__45__cpo6cbeginE
	.align		8
        /*0028*/ 	.dword	_ZN40_INTERNAL_1fb04cc6_4_k_cu_2820e008_151584cuda3std3__45__cpo4cendE
	.align		8
        /*0030*/ 	.dword	_ZN40_INTERNAL_1fb04cc6_4_k_cu_2820e008_151584cuda3std3__442_GLOBAL__N__1fb04cc6_4_k_cu_2820e008_151586ignoreE
	.align		8
        /*0038*/ 	.dword	_ZN40_INTERNAL_1fb04cc6_4_k_cu_2820e008_151584cuda3std3__419piecewise_constructE
	.align		8
        /*0040*/ 	.dword	_ZN40_INTERNAL_1fb04cc6_4_k_cu_2820e008_151584cuda3std3__48in_placeE
	.align		8
        /*0048*/ 	.dword	_ZN40_INTERNAL_1fb04cc6_4_k_cu_2820e008_151584cuda3std6ranges3__45__cpo4swapE
	.align		8
        /*0050*/ 	.dword	_ZN40_INTERNAL_1fb04cc6_4_k_cu_2820e008_151584cuda3std6ranges3__45__cpo9iter_moveE
	.align		8
        /*0058*/ 	.dword	_ZN40_INTERNAL_1fb04cc6_4_k_cu_2820e008_151584cute7productE
	.align		8
        /*0060*/ 	.dword	_ZN40_INTERNAL_1fb04cc6_4_k_cu_2820e008_151584cute1_E
	.align		8
        /*0068*/ 	.dword	$str$22
	.align		8
        /*0070*/ 	.dword	$str$23


//--------------------- .text._ZN7cutlass13device_kernelINS_4gemm6kernel13GemmUniversalIN4cute5tupleIJiiiiEEENS1_10collective13CollectiveMmaINS1_34MainloopSm90TmaGmmaWarpSpecializedILi30ENS5_IJNS4_1CILi2EEENSA_ILi1EEESC_EEENS1_32KernelTmaWarpSpecializedPingpongEEENS5_IJNSA_ILi64EEENSA_ILi176EEENSA_ILi32EEEEEEaNS5_IJlSC_lEEEaSK_NS4_8TiledMMAINS4_8MMA_AtomIJNS4_4SM904GMMA26MMA_64x16x32_S32S8S8_SS_TNEEEENS4_6LayoutINS5_IJSC_SC_SC_EEENS5_IJNSA_ILi0EEEST_ST_EEEEENS5_IJNS4_10UnderscoreESW_SW_EEEEENS4_13SM90_TMA_LOADENS4_14ComposedLayoutINS4_7SwizzleILi1ELi4ELi3EEENS4_18smem_ptr_flag_bitsILi8EEENSR_INS5_IJNSA_ILi8EEESI_EEENS5_IJSI_SC_EEEEEEEvNS4_8identityENS4_23SM90_TMA_LOAD_MULTICASTES19_vS1A_EENS_8epilogue10collective6detail29Sm90TmaWarpSpecializedAdapterINS1E_15DefaultEpilogueIaSK_SK_NS1D_6thread17LinearCombinationIaLi1EiiLNS1I_9ScaleType4KindE0ELNS_15FloatRoundStyleE2EaEENS1_15EpilogueDefaultEEEEEvvEEEEvNT_6ParamsE --------------------------
	.section	.text._ZN7cutlass13device_kernelINS_4gemm6kernel13GemmUniversalIN4cute5tupleIJiiiiEEENS1_10collective13CollectiveMmaINS1_34MainloopSm90TmaGmmaWarpSpecializedILi30ENS5_IJNS4_1CILi2EEENSA_ILi1EEESC_EEENS1_32KernelTmaWarpSpecializedPingpongEEENS5_IJNSA_ILi64EEENSA_ILi176EEENSA_ILi32EEEEEEaNS5_IJlSC_lEEEaSK_NS4_8TiledMMAINS4_8MMA_AtomIJNS4_4SM904GMMA26MMA_64x16x32_S32S8S8_SS_TNEEEENS4_6LayoutINS5_IJSC_SC_SC_EEENS5_IJNSA_ILi0EEEST_ST_EEEEENS5_IJNS4_10UnderscoreESW_SW_EEEEENS4_13SM90_TMA_LOADENS4_14ComposedLayoutINS4_7SwizzleILi1ELi4ELi3EEENS4_18smem_ptr_flag_bitsILi8EEENSR_INS5_IJNSA_ILi8EEESI_EEENS5_IJSI_SC_EEEEEEEvNS4_8identityENS4_23SM90_TMA_LOAD_MULTICASTES19_vS1A_EENS_8epilogue10collective6detail29Sm90TmaWarpSpecializedAdapterINS1E_15DefaultEpilogueIaSK_SK_NS1D_6thread17LinearCombinationIaLi1EiiLNS1I_9ScaleType4KindE0ELNS_15FloatRoundStyleE2EaEENS1_15EpilogueDefaultEEEEEvvEEEEvNT_6ParamsE,"ax",@progbits
	.align	128
.text._ZN7cutlass13device_kernelINS_4gemm6kernel13GemmUniversalIN4cute5tupleIJiiiiEEENS1_10collective13CollectiveMmaINS1_34MainloopSm90TmaGmmaWarpSpecializedILi30ENS5_IJNS4_1CILi2EEENSA_ILi1EEESC_EEENS1_32KernelTmaWarpSpecializedPingpongEEENS5_IJNSA_ILi64EEENSA_ILi176EEENSA_ILi32EEEEEEaNS5_IJlSC_lEEEaSK_NS4_8TiledMMAINS4_8MMA_AtomIJNS4_4SM904GMMA26MMA_64x16x32_S32S8S8_SS_TNEEEENS4_6LayoutINS5_IJSC_SC_SC_EEENS5_IJNSA_ILi0EEEST_ST_EEEEENS5_IJNS4_10UnderscoreESW_SW_EEEEENS4_13SM90_TMA_LOADENS4_14ComposedLayoutINS4_7SwizzleILi1ELi4ELi3EEENS4_18smem_ptr_flag_bitsILi8EEENSR_INS5_IJNSA_ILi8EEESI_EEENS5_IJSI_SC_EEEEEEEvNS4_8identityENS4_23SM90_TMA_LOAD_MULTICASTES19_vS1A_EENS_8epilogue10collective6detail29Sm90TmaWarpSpecializedAdapterINS1E_15DefaultEpilogueIaSK_SK_NS1D_6thread17LinearCombinationIaLi1EiiLNS1I_9ScaleType4KindE0ELNS_15FloatRoundStyleE2EaEENS1_15EpilogueDefaultEEEEEvvEEEEvNT_6ParamsE:
        .type           _ZN7cutlass13device_kernelINS_4gemm6kernel13GemmUniversalIN4cute5tupleIJiiiiEEENS1_10collective13CollectiveMmaINS1_34MainloopSm90TmaGmmaWarpSpecializedILi30ENS5_IJNS4_1CILi2EEENSA_ILi1EEESC_EEENS1_32KernelTmaWarpSpecializedPingpongEEENS5_IJNSA_ILi64EEENSA_ILi176EEENSA_ILi32EEEEEEaNS5_IJlSC_lEEEaSK_NS4_8TiledMMAINS4_8MMA_AtomIJNS4_4SM904GMMA26MMA_64x16x32_S32S8S8_SS_TNEEEENS4_6LayoutINS5_IJSC_SC_SC_EEENS5_IJNSA_ILi0EEEST_ST_EEEEENS5_IJNS4_10UnderscoreESW_SW_EEEEENS4_13SM90_TMA_LOADENS4_14ComposedLayoutINS4_7SwizzleILi1ELi4ELi3EEENS4_18smem_ptr_flag_bitsILi8EEENSR_INS5_IJNSA_ILi8EEESI_EEENS5_IJSI_SC_EEEEEEEvNS4_8identityENS4_23SM90_TMA_LOAD_MULTICASTES19_vS1A_EENS_8epilogue10collective6detail29Sm90TmaWarpSpecializedAdapterINS1E_15DefaultEpilogueIaSK_SK_NS1D_6thread17LinearCombinationIaLi1EiiLNS1I_9ScaleType4KindE0ELNS_15FloatRoundStyleE2EaEENS1_15EpilogueDefaultEEEEEvvEEEEvNT_6ParamsE,@function
        .size           _ZN7cutlass13device_kernelINS_4gemm6kernel13GemmUniversalIN4cute5tupleIJiiiiEEENS1_10collective13CollectiveMmaINS1_34MainloopSm90TmaGmmaWarpSpecializedILi30ENS5_IJNS4_1CILi2EEENSA_ILi1EEESC_EEENS1_32KernelTmaWarpSpecializedPingpongEEENS5_IJNSA_ILi64EEENSA_ILi176EEENSA_ILi32EEEEEEaNS5_IJlSC_lEEEaSK_NS4_8TiledMMAINS4_8MMA_AtomIJNS4_4SM904GMMA26MMA_64x16x32_S32S8S8_SS_TNEEEENS4_6LayoutINS5_IJSC_SC_SC_EEENS5_IJNSA_ILi0EEEST_ST_EEEEENS5_IJNS4_10UnderscoreESW_SW_EEEEENS4_13SM90_TMA_LOADENS4_14ComposedLayoutINS4_7SwizzleILi1ELi4ELi3EEENS4_18smem_ptr_flag_bitsILi8EEENSR_INS5_IJNSA_ILi8EEESI_EEENS5_IJSI_SC_EEEEEEEvNS4_8identityENS4_23SM90_TMA_LOAD_MULTICASTES19_vS1A_EENS_8epilogue10collective6detail29Sm90TmaWarpSpecializedAdapterINS1E_15DefaultEpilogueIaSK_SK_NS1D_6thread17LinearCombinationIaLi1EiiLNS1I_9ScaleType4KindE0ELNS_15FloatRoundStyleE2EaEENS1_15EpilogueDefaultEEEEEvvEEEEvNT_6ParamsE,(.L_x_306 - _ZN7cutlass13device_kernelINS_4gemm6kernel13GemmUniversalIN4cute5tupleIJiiiiEEENS1_10collective13CollectiveMmaINS1_34MainloopSm90TmaGmmaWarpSpecializedILi30ENS5_IJNS4_1CILi2EEENSA_ILi1EEESC_EEENS1_32KernelTmaWarpSpecializedPingpongEEENS5_IJNSA_ILi64EEENSA_ILi176EEENSA_ILi32EEEEEEaNS5_IJlSC_lEEEaSK_NS4_8TiledMMAINS4_8MMA_AtomIJNS4_4SM904GMMA26MMA_64x16x32_S32S8S8_SS_TNEEEENS4_6LayoutINS5_IJSC_SC_SC_EEENS5_IJNSA_ILi0EEEST_ST_EEEEENS5_IJNS4_10UnderscoreESW_SW_EEEEENS4_13SM90_TMA_LOADENS4_14ComposedLayoutINS4_7SwizzleILi1ELi4ELi3EEENS4_18smem_ptr_flag_bitsILi8EEENSR_INS5_IJNSA_ILi8EEESI_EEENS5_IJSI_SC_EEEEEEEvNS4_8identityENS4_23SM90_TMA_LOAD_MULTICASTES19_vS1A_EENS_8epilogue10collective6detail29Sm90TmaWarpSpecializedAdapterINS1E_15DefaultEpilogueIaSK_SK_NS1D_6thread17LinearCombinationIaLi1EiiLNS1I_9ScaleType4KindE0ELNS_15FloatRoundStyleE2EaEENS1_15EpilogueDefaultEEEEEvvEEEEvNT_6ParamsE)
        .other          _ZN7cutlass13device_kernelINS_4gemm6kernel13GemmUniversalIN4cute5tupleIJiiiiEEENS1_10collective13CollectiveMmaINS1_34MainloopSm90TmaGmmaWarpSpecializedILi30ENS5_IJNS4_1CILi2EEENSA_ILi1EEESC_EEENS1_32KernelTmaWarpSpecializedPingpongEEENS5_IJNSA_ILi64EEENSA_ILi176EEENSA_ILi32EEEEEEaNS5_IJlSC_lEEEaSK_NS4_8TiledMMAINS4_8MMA_AtomIJNS4_4SM904GMMA26MMA_64x16x32_S32S8S8_SS_TNEEEENS4_6LayoutINS5_IJSC_SC_SC_EEENS5_IJNSA_ILi0EEEST_ST_EEEEENS5_IJNS4_10UnderscoreESW_SW_EEEEENS4_13SM90_TMA_LOADENS4_14ComposedLayoutINS4_7SwizzleILi1ELi4ELi3EEENS4_18smem_ptr_flag_bitsILi8EEENSR_INS5_IJNSA_ILi8EEESI_EEENS5_IJSI_SC_EEEEEEEvNS4_8identityENS4_23SM90_TMA_LOAD_MULTICASTES19_vS1A_EENS_8epilogue10collective6detail29Sm90TmaWarpSpecializedAdapterINS1E_15DefaultEpilogueIaSK_SK_NS1D_6thread17LinearCombinationIaLi1EiiLNS1I_9ScaleType4KindE0ELNS_15FloatRoundStyleE2EaEENS1_15EpilogueDefaultEEEEEvvEEEEvNT_6ParamsE,@"STO_CUDA_ENTRY STV_DEFAULT"
_ZN7cutlass13device_kernelINS_4gemm6kernel13GemmUniversalIN4cute5tupleIJiiiiEEENS1_10collective13CollectiveMmaINS1_34MainloopSm90TmaGmmaWarpSpecializedILi30ENS5_IJNS4_1CILi2EEENSA_ILi1EEESC_EEENS1_32KernelTmaWarpSpecializedPingpongEEENS5_IJNSA_ILi64EEENSA_ILi176EEENSA_ILi32EEEEEEaNS5_IJlSC_lEEEaSK_NS4_8TiledMMAINS4_8MMA_AtomIJNS4_4SM904GMMA26MMA_64x16x32_S32S8S8_SS_TNEEEENS4_6LayoutINS5_IJSC_SC_SC_EEENS5_IJNSA_ILi0EEEST_ST_EEEEENS5_IJNS4_10UnderscoreESW_SW_EEEEENS4_13SM90_TMA_LOADENS4_14ComposedLayoutINS4_7SwizzleILi1ELi4ELi3EEENS4_18smem_ptr_flag_bitsILi8EEENSR_INS5_IJNSA_ILi8EEESI_EEENS5_IJSI_SC_EEEEEEEvNS4_8identityENS4_23SM90_TMA_LOAD_MULTICASTES19_vS1A_EENS_8epilogue10collective6detail29Sm90TmaWarpSpecializedAdapterINS1E_15DefaultEpilogueIaSK_SK_NS1D_6thread17LinearCombinationIaLi1EiiLNS1I_9ScaleType4KindE0ELNS_15FloatRoundStyleE2EaEENS1_15EpilogueDefaultEEEEEvvEEEEvNT_6ParamsE:
[----:B------:R-:W0:Y:S02]  /*0000*/  LDC R1, c[0x0][0x28] ;  /* 0x00000a00ff017b82 */ /* 0x000e240000000800 */
[----:B0-----:R-:W-:Y:S01]  /*0010*/  VIADD R1, R1, 0xfffffff8 ;  /* 0xfffffff801017836 */ /* 0x001fe20000000000 */
[----:B------:R-:W0:Y:S01]  /*0020*/  S2R R4, SR_TID.X ;  /* 0x0000000000047919 */ /* 0x000e220000002100 */
[----:B------:R-:W-:Y:S01]  /*0030*/  ELECT P0, URZ, PT ;  /* 0x00000000003f782f */ /* 0x000fe20003800000 */
[----:B------:R-:W-:Y:S01]  /*0040*/  BSSY B0, `(.L_x_0) ;  /* 0x000000f000007945 */ /* 0x000fe20003800000 */
[--C-:B0-----:R-:W-:Y:S02]  /*0050*/  SHF.R.U32.HI R2, RZ, 0x5, R4.reuse ;  /* 0x00000005ff027819 */ /* 0x101fe40000011604 */
[----:B------:R-:W-:-:S03]  /*0060*/  SHF.R.U32.HI R7, RZ, 0x7, R4 ;  /* 0x00000007ff077819 */ /* 0x000fc60000011604 */
[----:B------:R-:W0:Y:S04]  /*0070*/  SHFL.IDX PT, R5, R2, RZ, 0x1f ;  /* 0x00001fff02057589 */ /* 0x000e2800000e0000 */
[----:B------:R1:W2:Y:S01]  /*0080*/  SHFL.IDX PT, R10, R7, RZ, 0x1f ;  /* 0x00001fff070a7589 */ /* 0x0002a200000e0000 */
[----:B0-----:R-:W-:-:S13]  /*0090*/  ISETP.NE.OR P0, PT, R5, RZ, !P0 ;  /* 0x000000ff0500720c */ /* 0x001fda0004705670 */
[----:B-12---:R-:W-:Y:S05]  /*00a0*/  @P0 BRA `(.L_x_1) ;  /* 0x0000000000200947 */ /* 0x006fea0003800000 */
[----:B------:R-:W-:Y:S02]  /*00b0*/  ULDC.64 UR4, c[0x0][0x198] ;  /* 0x0000660000047ab9 */ /* 0x000fe40000000a00 */
[----:B------:R-:W-:Y:S02]  /*00c0*/  UIADD3 UR6, UP0, UR4, 0xf0, URZ ;  /* 0x000000f004067890 */ /* 0x000fe4000ff1e03f */
[----:B------:R-:W-:Y:S02]  /*00d0*/  UIADD3 UR4, UP1, UR4, 0x1f0, URZ ;  /* 0x000001f004047890 */ /* 0x000fe4000ff3e03f */
[----:B------:R-:W-:Y:S02]  /*00e0*/  UIADD3.X UR7, URZ, UR5, URZ, UP0, !UPT ;  /* 0x000000053f077290 */ /* 0x000fe400087fe43f */
[----:B------:R-:W-:-:S07]  /*00f0*/  UIADD3.X UR5, URZ, UR5, URZ, UP1, !UPT ;  /* 0x000000053f057290 */ /* 0x000fce0008ffe43f */
[----:B------:R0:W-:Y:S02]  /*0100*/  UTMACCTL.PF [UR6] ;  /* 0x00000000060079b9 */ /* 0x0001e40008040000 */
[----:B------:R0:W-:Y:S02]  /*0110*/  UTMACCTL.PF [UR4] ;  /* 0x00000000040079b9 */ /* 0x0001e40008040000 */
[----:B0-----:R-:W-:Y:S01]  /*0120*/  NOP ;  /* 0x0000000000007918 */ /* 0x001fe20000000000 */
.L_x_1:
[----:B------:R-:W-:Y:S05]  /*0130*/  BSYNC B0 ;  /* 0x0000000000007941 */ /* 0x000fea0003800000 */
.L_x_0:
[----:B------:R-:W0:Y:S01]  /*0140*/  SHFL.IDX PT, R8, R2, RZ, 0x1f ;  /* 0x00001fff02087589 */ /* 0x000e2200000e0000 */
[----:B------:R-:W-:-:S04]  /*0150*/  SHF.R.S32.HI R3, RZ, 0x1f, R4 ;  /* 0x0000001fff037819 */ /* 0x000fc80000011404 */
[----:B------:R-:W-:Y:S02]  /*0160*/  LEA.HI R3, R3, R4, RZ, 0x7 ;  /* 0x0000000403037211 */ /* 0x000fe400078f38ff */
[----:B0-----:R-:W-:-:S13]  /*0170*/  ISETP.NE.AND P0, PT, R8, RZ, PT ;  /* 0x000000ff0800720c */ /* 0x001fda0003f05270 */
[----:B------:R-:W-:Y:S05]  /*0180*/  @P0 BRA `(.L_x_2) ;  /* 0x0000000400340947 */ /* 0x000fea0003800000 */
[----:B------:R-:W-:Y:S01]  /*0190*/  ELECT P0, URZ, PT ;  /* 0x00000000003f782f */ /* 0x000fe20003800000 */
[----:B------:R-:W-:-:S12]  /*01a0*/  BSSY B0, `(.L_x_2) ;  /* 0x000004b000007945 */ /* 0x000fd80003800000 */
[----:B------:R-:W-:Y:S05]  /*01b0*/  @!P0 BRA `(.L_x_3) ;  /* 0x0000000400248947 */ /* 0x000fea0003800000 */
[----:B------:R-:W0:Y:S01]  /*01c0*/  S2UR UR8, SR_CgaCtaId ;  /* 0x00000000000879c3 */ /* 0x000e220000008800 */
[----:B------:R-:W-:Y:S01]  /*01d0*/  UMOV UR4, 0x400 ;  /* 0x0000040000047882 */ /* 0x000fe20000000000 */
[----:B------:R-:W-:Y:S01]  /*01e0*/  UMOV UR5, 0x1 ;  /* 0x0000000100057882 */ /* 0x000fe20000000000 */
[----:B------:R-:W-:Y:S02]  /*01f0*/  UMOV UR6, 0x2 ;  /* 0x0000000200067882 */ /* 0x000fe40000000000 */
[----:B------:R-:W-:-:S04]  /*0200*/  UIADD3 UR6, -UR6, 0x100000, URZ ;  /* 0x0010000006067890 */ /* 0x000fc8000fffe13f */
[----:B------:R-:W-:Y:S02]  /*0210*/  USHF.L.U32 UR7, UR6, 0xb, URZ ;  /* 0x0000000b06077899 */ /* 0x000fe4000800063f */
[----:B------:R-:W-:Y:S02]  /*0220*/  USHF.L.U32 UR6, UR6, 0x1, URZ ;  /* 0x0000000106067899 */ /* 0x000fe4000800063f */
[----:B0-----:R-:W-:Y:S02]  /*0230*/  ULEA UR8, UR8, UR4, 0x18 ;  /* 0x0000000408087291 */ /* 0x001fe4000f8ec03f */
[----:B------:R-:W-:-:S04]  /*0240*/  UIADD3 UR4, -UR5, 0x100000, URZ ;  /* 0x0010000005047890 */ /* 0x000fc8000fffe13f */
[----:B------:R-:W-:Y:S02]  /*0250*/  USHF.L.U32 UR5, UR4, 0xb, URZ ;  /* 0x0000000b04057899 */ /* 0x000fe4000800063f */
[----:B------:R-:W-:Y:S01]  /*0260*/  USHF.L.U32 UR4, UR4, 0x1, URZ ;  /* 0x0000000104047899 */ /* 0x000fe2000800063f */
[----:B------:R-:W0:Y:S11]  /*0270*/  FENCE.VIEW.ASYNC.S ;  /* 0x00000000000073c6 */ /* 0x000e360000000000 */
[----:B0-----:R0:W1:Y:S01]  /*0280*/  SYNCS.EXCH.64 URZ, [UR8], UR4 ;  /* 0x00000004083f75b2 */ /* 0x0010620008000100 */
[----:B------:R0:W2:Y:S01]  /*0290*/  SYNCS.EXCH.64 URZ, [UR8+0xf0], UR6 ;  /* 0x0000f006083f75b2 */ /* 0x0000a20008000100 */
[----:B------:R0:W3:Y:S01]  /*02a0*/  SYNCS.EXCH.64 URZ, [UR8+0x8], UR4 ;  /* 0x00000804083f75b2 */ /* 0x0000e20008000100 */
[----:B------:R0:W4:Y:S01]  /*02b0*/  SYNCS.EXCH.64 URZ, [UR8+0xf8], UR6 ;  /* 0x0000f806083f75b2 */ /* 0x0001220008000100 */
[----:B------:R0:W0:Y:S01]  /*02c0*/  SYNCS.EXCH.64 URZ, [UR8+0x10], UR4 ;  /* 0x00001004083f75b2 */ /* 0x0000220008000100 */
        /* <DEDUP_REMOVED lines=55> */
[----:B-1234-:R-:W-:Y:S01]  /*0640*/  NOP ;  /* 0x0000000000007918 */ /* 0x01efe20000000000 */
.L_x_3:
[----:B0-----:R-:W-:Y:S05]  /*0650*/  BSYNC B0 ;  /* 0x0000000000007941 */ /* 0x001fea0003800000 */
.L_x_2:
[----:B------:R-:W0:Y:S01]  /*0660*/  SHFL.IDX PT, R13, R2, RZ, 0x1f ;  /* 0x00001fff020d7589 */ /* 0x000e2200000e0000 */
[----:B------:R-:W1:Y:S01]  /*0670*/  S2UR UR12, SR_CTAID.X ;  /* 0x00000000000c79c3 */ /* 0x000e620000002500 */
[----:B------:R-:W-:Y:S02]  /*0680*/  LOP3.LUT R3, R3, 0xffffff80, RZ, 0xc0, !PT ;  /* 0xffffff8003037812 */ /* 0x000fe400078ec0ff */
[----:B------:R-:W-:Y:S01]  /*0690*/  ELECT P0, URZ, PT ;  /* 0x00000000003f782f */ /* 0x000fe20003800000 */
[----:B------:R2:W3:Y:S01]  /*06a0*/  SHFL.IDX PT, R12, R2, RZ, 0x1f ;  /* 0x00001fff020c7589 */ /* 0x0004e200000e0000 */
[----:B------:R-:W-:Y:S01]  /*06b0*/  ELECT P1, URZ, PT ;  /* 0x00000000003f782f */ /* 0x000fe20003820000 */
[----:B------:R-:W-:Y:S01]  /*06c0*/  NOP ;  /* 0x0000000000007918 */ /* 0x000fe20000000000 */
[----:B------:R-:W-:Y:S01]  /*06d0*/  IMAD.IADD R3, R4, 0x1, -R3 ;  /* 0x0000000104037824 */ /* 0x000fe200078e0a03 */
[----:B------:R-:W4:Y:S01]  /*06e0*/  S2R R6, SR_CTAID.Y ;  /* 0x0000000000067919 */ /* 0x000f220000002600 */
[----:B------:R-:W-:Y:S01]  /*06f0*/  ULDC UR4, c[0x0][0x150] ;  /* 0x0000540000047ab9 */ /* 0x000fe20000000800 */
[----:B------:R-:W5:Y:S01]  /*0700*/  LDC R14, c[0x0][0x144] ;  /* 0x00005100ff0e7b82 */ /* 0x000f620000000800 */
[----:B------:R-:W-:Y:S01]  /*0710*/  UMOV UR11, 0x80 ;  /* 0x00000080000b7882 */ /* 0x000fe20000000000 */
[----:B------:R-:W-:Y:S01]  /*0720*/  SHF.R.S32.HI R0, RZ, 0x1f, R3 ;  /* 0x0000001fff007819 */ /* 0x000fe20000011403 */
[----:B------:R-:W-:Y:S01]  /*0730*/  NOP ;  /* 0x0000000000007918 */ /* 0x000fe20000000000 */
[C---:B------:R-:W-:Y:S01]  /*0740*/  VIADD R35, R10.reuse, 0xffffffff ;  /* 0xffffffff0a237836 */ /* 0x040fe20000000000 */
[----:B------:R-:W-:Y:S01]  /*0750*/  ISETP.NE.AND P4, PT, R10, RZ, PT ;  /* 0x000000ff0a00720c */ /* 0x000fe20003f85270 */
[----:B------:R-:W-:Y:S01]  /*0760*/  IMAD.MOV.U32 R113, RZ, RZ, 0x1 ;  /* 0x00000001ff717424 */ /* 0x000fe200078e00ff */
[----:B------:R-:W-:Y:S01]  /*0770*/  LEA.HI R9, R0, R3, RZ, 0x3 ;  /* 0x0000000300097211 */ /* 0x000fe200078f18ff */
[----:B------:R-:W5:Y:S01]  /*0780*/  LDC R15, c[0x0][0x140] ;  /* 0x00005000ff0f7b82 */ /* 0x000f620000000800 */
[----:B------:R-:W-:-:S02]  /*0790*/  ISETP.GE.U32.AND P6, PT, R35, 0x2, PT ;  /* 0x000000022300780c */ /* 0x000fc40003fc6070 */
[--C-:B------:R-:W-:Y:S02]  /*07a0*/  SHF.R.S32.HI R11, RZ, 0x3, R9.reuse ;  /* 0x00000003ff0b7819 */ /* 0x100fe40000011409 */
[----:B--2---:R-:W-:Y:S02]  /*07b0*/  SHF.R.S32.HI R2, RZ, 0x1f, R9 ;  /* 0x0000001fff027819 */ /* 0x004fe40000011409 */
[----:B------:R-:W-:Y:S01]  /*07c0*/  SHF.R.S32.HI R9, RZ, 0x1f, R8 ;  /* 0x0000001fff097819 */ /* 0x000fe20000011408 */
[----:B------:R-:W2:Y:S01]  /*07d0*/  LDC R25, c[0x0][0x148] ;  /* 0x00005200ff197b82 */ /* 0x000ea20000000800 */
[----:B0-----:R-:W-:Y:S02]  /*07e0*/  ISETP.NE.OR P0, PT, R13, RZ, !P0 ;  /* 0x000000ff0d00720c */ /* 0x001fe40004705670 */
[----:B-1----:R-:W-:Y:S02]  /*07f0*/  I2FP.F32.U32 R13, UR12 ;  /* 0x0000000c000d7c45 */ /* 0x002fe40008201000 */
[----:B------:R-:W-:-:S02]  /*0800*/  LEA.HI R2, R2, R11, RZ, 0x2 ;  /* 0x0000000b02027211 */ /* 0x000fc400078f10ff */
[----:B------:R-:W-:Y:S01]  /*0810*/  LEA.HI R9, R9, R8, RZ, 0x2 ;  /* 0x0000000809097211 */ /* 0x000fe200078f10ff */
[----:B------:R-:W-:Y:S01]  /*0820*/  FMUL R13, R13, UR4 ;  /* 0x000000040d0d7c20 */ /* 0x000fe20008400000 */
[----:B---3--:R-:W-:Y:S01]  /*0830*/  ISETP.NE.OR P1, PT, R12, RZ, !P1 ;  /* 0x000000ff0c00720c */ /* 0x008fe20004f25670 */
[----:B------:R-:W-:Y:S01]  /*0840*/  ULDC UR4, c[0x0][0x154] ;  /* 0x0000550000047ab9 */ /* 0x000fe20000000800 */
[----:B------:R-:W-:Y:S02]  /*0850*/  LOP3.LUT R12, R2, 0xfffffffc, RZ, 0xc0, !PT ;  /* 0xfffffffc020c7812 */ /* 0x000fe400078ec0ff */
[----:B------:R-:W-:Y:S01]  /*0860*/  LOP3.LUT R9, R9, 0x3ffffffc, RZ, 0xc0, !PT ;  /* 0x3ffffffc09097812 */ /* 0x000fe200078ec0ff */
[----:B------:R-:W0:Y:S01]  /*0870*/  F2I.U32.TRUNC.NTZ R13, R13 ;  /* 0x0000000d000d7305 */ /* 0x000e22000020f000 */
[----:B------:R-:W-:Y:S01]  /*0880*/  SHF.R.S32.HI R2, RZ, 0x1f, R5 ;  /* 0x0000001fff027819 */ /* 0x000fe20000011405 */
[----:B------:R-:W-:Y:S01]  /*0890*/  IMAD.IADD R12, R11, 0x1, -R12 ;  /* 0x000000010b0c7824 */ /* 0x000fe200078e0a0c */
[----:B------:R-:W-:Y:S01]  /*08a0*/  VOTEU.ALL UP1, P0 ;  /* 0x00000000003f7886 */ /* 0x000fe20000020000 */
[----:B------:R-:W-:Y:S01]  /*08b0*/  IMAD.IADD R9, R8, 0x1, -R9 ;  /* 0x0000000108097824 */ /* 0x000fe200078e0a09 */
[----:B------:R-:W-:Y:S01]  /*08c0*/  LEA.HI R2, R2, R5, RZ, 0x2 ;  /* 0x0000000502027211 */ /* 0x000fe200078f10ff */
[----:B------:R-:W-:Y:S01]  /*08d0*/  VOTEU.ALL UP0, P0 ;  /* 0x00000000003f7886 */ /* 0x000fe20000000000 */
[----:B----4-:R-:W-:Y:S01]  /*08e0*/  I2FP.F32.U32 R8, R6 ;  /* 0x0000000600087245 */ /* 0x010fe20000201000 */
[----:B------:R-:W-:Y:S01]  /*08f0*/  IMAD R9, R9, 0x4, R12 ;  /* 0x0000000409097824 */ /* 0x000fe200078e020c */
[----:B------:R-:W-:Y:S01]  /*0900*/  LOP3.LUT R2, R2, 0xfffffffc, RZ, 0xc0, !PT ;  /* 0xfffffffc02027812 */ /* 0x000fe200078ec0ff */
[----:B------:R-:W-:Y:S01]  /*0910*/  VOTEU.ALL UP2, P1 ;  /* 0x00000000003f7886 */ /* 0x000fe20000840000 */
[----:B------:R-:W1:Y:S01]  /*0920*/  @!UP1 S2UR UR7, SR_CgaCtaId ;  /* 0x00000000000799c3 */ /* 0x000e620000008800 */
[----:B------:R-:W-:Y:S01]  /*0930*/  FMUL R8, R8, UR4 ;  /* 0x0000000408087c20 */ /* 0x000fe20008400000 */
[----:B------:R-:W-:Y:S01]  /*0940*/  IMAD.SHL.U32 R112, R9, 0x4, RZ ;  /* 0x0000000409707824 */ /* 0x000fe200078e00ff */
[----:B------:R-:W-:Y:S01]  /*0950*/  UMOV UR4, 0x20 ;  /* 0x0000002000047882 */ /* 0x000fe20000000000 */
[----:B------:R-:W-:Y:S01]  /*0960*/  IMAD.IADD R5, R5, 0x1, -R2 ;  /* 0x0000000105057824 */ /* 0x000fe200078e0a02 */
[----:B------:R-:W-:Y:S01]  /*0970*/  LEA.HI R2, R9, R9, RZ, 0x1 ;  /* 0x0000000909027211 */ /* 0x000fe200078f08ff */
[----:B0-----:R-:W-:Y:S01]  /*0980*/  IMAD.MOV R13, RZ, RZ, -R13 ;  /* 0x000000ffff0d7224 */ /* 0x001fe200078e0a0d */
[----:B------:R-:W0:Y:S01]  /*0990*/  F2I.U32.TRUNC.NTZ R8, R8 ;  /* 0x0000000800087305 */ /* 0x000e22000020f000 */
[----:B------:R-:W3:Y:S01]  /*09a0*/  @!UP2 S2UR UR10, SR_CgaCtaId ;  /* 0x00000000000aa9c3 */ /* 0x000ee20000008800 */
[----:B------:R-:W-:Y:S01]  /*09b0*/  LOP3.LUT R2, R2, 0xfffffffe, RZ, 0xc0, !PT ;  /* 0xfffffffe02027812 */ /* 0x000fe200078ec0ff */
[----:B-----5:R-:W-:Y:S01]  /*09c0*/  IMAD R21, R14, R13, UR12 ;  /* 0x0000000c0e157e24 */ /* 0x020fe2000f8e020d */
[----:B------:R-:W-:Y:S01]  /*09d0*/  @!UP1 UMOV UR6, 0x400 ;  /* 0x0000040000069882 */ /* 0x000fe20000000000 */
[----:B------:R-:W-:-:S04]  /*09e0*/  @!UP1 UIADD3 UR4, -UR4, 0x100000, URZ ;  /* 0x0010000004049890 */ /* 0x000fc8000fffe13f */
[----:B------:R-:W-:Y:S02]  /*09f0*/  @!UP1 USHF.L.U32 UR5, UR4, 0xb, URZ ;  /* 0x0000000b04059899 */ /* 0x000fe4000800063f */
[----:B------:R-:W-:Y:S01]  /*0a00*/  @!UP1 USHF.L.U32 UR4, UR4, 0x1, URZ ;  /* 0x0000000104049899 */ /* 0x000fe2000800063f */
[C---:B------:R-:W-:Y:S01]  /*0a10*/  LOP3.LUT R112, R9.reuse, 0xc, R112, 0x78, !PT ;  /* 0x0000000c09707812 */ /* 0x040fe200078e7870 */
[----:B------:R-:W-:Y:S01]  /*0a20*/  IMAD.IADD R2, R9, 0x1, -R2 ;  /* 0x0000000109027824 */ /* 0x000fe200078e0a02 */
[----:B------:R-:W-:Y:S01]  /*0a30*/  @!UP2 UMOV UR9, 0x400 ;  /* 0x000004000009a882 */ /* 0x000fe20000000000 */
[----:B------:R-:W-:Y:S01]  /*0a40*/  VOTEU.ALL UP3, P1 ;  /* 0x00000000003f7886 */ /* 0x000fe20000860000 */
[----:B------:R-:W-:Y:S01]  /*0a50*/  VOTEU.ALL UP4, P1 ;  /* 0x00000000003f7886 */ /* 0x000fe20000880000 */
[----:B------:R-:W-:Y:S01]  /*0a60*/  VOTEU.ALL UP5, P1 ;  /* 0x00000000003f7886 */ /* 0x000fe200008a0000 */
[----:B------:R-:W-:Y:S01]  /*0a70*/  ISETP.NE.AND P3, PT, R2, R21, PT ;  /* 0x000000150200720c */ /* 0x000fe20003f65270 */
[----:B------:R4:W4:Y:S01]  /*0a80*/  SHFL.IDX PT, R14, R7, RZ, 0x1f ;  /* 0x00001fff070e7589 */ /* 0x00092200000e0000 */
[----:B------:R-:W-:Y:S01]  /*0a90*/  ISETP.EQ.U32.AND P2, PT, R15, 0x1, PT ;  /* 0x000000010f00780c */ /* 0x000fe20003f42070 */
[----:B0-----:R-:W-:Y:S01]  /*0aa0*/  IMAD.MOV R20, RZ, RZ, -R8 ;  /* 0x000000ffff147224 */ /* 0x001fe200078e0a08 */
[----:B-1----:R-:W-:-:S02]  /*0ab0*/  @!UP1 ULEA UR8, UR7, UR6, 0x18 ;  /* 0x0000000607089291 */ /* 0x002fc4000f8ec03f */
[----:B------:R-:W-:-:S04]  /*0ac0*/  @!UP2 UIADD3 UR6, -UR11, 0x100000, URZ ;  /* 0x001000000b06a890 */ /* 0x000fc8000fffe13f */
[----:B------:R-:W-:Y:S02]  /*0ad0*/  @!UP2 USHF.L.U32 UR7, UR6, 0xb, URZ ;  /* 0x0000000b0607a899 */ /* 0x000fe4000800063f */
[----:B------:R-:W-:Y:S01]  /*0ae0*/  @!UP2 USHF.L.U32 UR6, UR6, 0x1, URZ ;  /* 0x000000010606a899 */ /* 0x000fe2000800063f */
[----:B--2---:R-:W-:Y:S01]  /*0af0*/  IMAD R9, R25, R20, R6 ;  /* 0x0000001419097224 */ /* 0x004fe200078e0206 */
[----:B------:R-:W-:Y:S01]  /*0b00*/  VOTEU.ALL UP1, P0 ;  /* 0x00000000003f7886 */ /* 0x000fe20000020000 */
[----:B------:R-:W-:Y:S01]  /*0b10*/  LOP3.LUT P0, RZ, R3, 0x7, RZ, 0xc0, !PT ;  /* 0x0000000703ff7812 */ /* 0x000fe2000780c0ff */
[----:B---3--:R-:W-:Y:S01]  /*0b20*/  @!UP2 ULEA UR9, UR10, UR9, 0x18 ;  /* 0x000000090a09a291 */ /* 0x008fe2000f8ec03f */
[----:B------:R-:W-:Y:S01]  /*0b30*/  @P3 LEA.HI R2, R112, R112, RZ, 0x1 ;  /* 0x0000007070023211 */ /* 0x000fe200078f08ff */
[----:B------:R-:W-:Y:S01]  /*0b40*/  VOTEU.ALL UP2, P1 ;  /* 0x00000000003f7886 */ /* 0x000fe20000840000 */
[----:B------:R-:W-:Y:S01]  /*0b50*/  ISETP.NE.AND P1, PT, R5, 0x3, PT ;  /* 0x000000030500780c */ /* 0x000fe20003f25270 */
[----:B------:R-:W0:Y:S02]  /*0b60*/  FENCE.VIEW.ASYNC.S ;  /* 0x00000000000073c6 */ /* 0x000e240000000000 */
[----:B0-----:R0:W1:Y:S01]  /*0b70*/  @!UP0 SYNCS.EXCH.64 URZ, [UR8+0x210], UR4 ;  /* 0x00021004083f85b2 */ /* 0x0010620008000100 */
[----:B------:R-:W-:-:S02]  /*0b80*/  @P3 SHF.R.S32.HI R2, RZ, 0x1, R2 ;  /* 0x00000001ff023819 */ /* 0x000fc40000011402 */
[----:B------:R-:W-:Y:S02]  /*0b90*/  ISETP.EQ.OR P1, PT, R5, RZ, !P1 ;  /* 0x000000ff0500720c */ /* 0x000fe40004f22670 */
[----:B------:R-:W-:Y:S02]  /*0ba0*/  @P3 ISETP.NE.AND P5, PT, R2, R9, PT ;  /* 0x000000090200320c */ /* 0x000fe40003fa5270 */
[----:B------:R-:W-:Y:S02]  /*0bb0*/  ISETP.LT.U32.AND P0, PT, R112, 0x2, !P0 ;  /* 0x000000027000780c */ /* 0x000fe40004701070 */
[----:B------:R-:W-:Y:S02]  /*0bc0*/  ISETP.EQ.AND P1, PT, R10, RZ, P1 ;  /* 0x000000ff0a00720c */ /* 0x000fe40000f22270 */
[----:B------:R-:W-:Y:S02]  /*0bd0*/  SEL R2, RZ, 0x1, !P0 ;  /* 0x00000001ff027807 */ /* 0x000fe40004000000 */
[----:B------:R-:W-:-:S02]  /*0be0*/  @P3 SEL R113, RZ, 0x1, P5 ;  /* 0x00000001ff713807 */ /* 0x000fc40002800000 */
[----:B------:R-:W-:Y:S01]  /*0bf0*/  SEL R16, RZ, 0x1, !P1 ;  /* 0x00000001ff107807 */ /* 0x000fe20004800000 */
[----:B------:R0:W2:Y:S01]  /*0c00*/  @!UP1 SYNCS.EXCH.64 URZ, [UR8+0x218], UR4 ;  /* 0x00021804083f95b2 */ /* 0x0000a20008000100 */
[----:B------:R-:W-:Y:S01]  /*0c10*/  NOP ;  /* 0x0000000000007918 */ /* 0x000fe20000000000 */
[----:B------:R-:W-:Y:S02]  /*0c20*/  LOP3.LUT R113, R113, R2, RZ, 0xc0, !PT ;  /* 0x0000000271717212 */ /* 0x000fe400078ec0ff */
[----:B------:R-:W-:Y:S01]  /*0c30*/  SEL R16, R16, 0x2, P6 ;  /* 0x0000000210107807 */ /* 0x000fe20003000000 */
[----:B------:R0:W3:Y:S01]  /*0c40*/  @!UP2 SYNCS.EXCH.64 URZ, [UR9+0x1f0], UR6 ;  /* 0x0001f006093fa5b2 */ /* 0x0000e20008000100 */
[----:B------:R0:W0:Y:S01]  /*0c50*/  @!UP3 SYNCS.EXCH.64 URZ, [UR9+0x1f8], UR6 ;  /* 0x0001f806093fb5b2 */ /* 0x0000220008000100 */
[----:B------:R0:W0:Y:S01]  /*0c60*/  @!UP4 SYNCS.EXCH.64 URZ, [UR9+0x200], UR6 ;  /* 0x00020006093fc5b2 */ /* 0x0000220008000100 */
[----:B------:R0:W0:Y:S01]  /*0c70*/  @!UP5 SYNCS.EXCH.64 URZ, [UR9+0x208], UR6 ;  /* 0x00020806093fd5b2 */ /* 0x0000220008000100 */
[----:B------:R-:W-:Y:S01]  /*0c80*/  NOP ;  /* 0x0000000000007918 */ /* 0x000fe20000000000 */
[----:B-1--4-:R-:W-:Y:S05]  /*0c90*/  @!P2 BRA `(.L_x_4) ;  /* 0x000000000008a947 */ /* 0x012fea0003800000 */
[----:B0-23--:R-:W-:Y:S01]  /*0ca0*/  UCGABAR_ARV ;  /* 0x00000000000079c7 */ /* 0x00dfe20008000000 */
[----:B------:R-:W-:Y:S05]  /*0cb0*/  BRA `(.L_x_5) ;  /* 0x0000000000047947 */ /* 0x000fea0003800000 */
.L_x_4:
[----:B0-23--:R-:W-:Y:S01]  /*0cc0*/  NOP ;  /* 0x0000000000007918 */ /* 0x00dfe20000000000 */
.L_x_5:
[----:B------:R-:W-:Y:S01]  /*0cd0*/  ULDC.64 UR4, c[0x0][0x598] ;  /* 0x0001660000047ab9 */ /* 0x000fe20000000a00 */
[----:B------:R-:W-:Y:S01]  /*0ce0*/  ULDC.64 UR36, c[0x0][0x208] ;  /* 0x0000820000247ab9 */ /* 0x000fe20000000a00 */
[----:B------:R-:W-:-:S04]  /*0cf0*/  ISETP.NE.U32.AND P0, PT, RZ, UR4, PT ;  /* 0x00000004ff007c0c */ /* 0x000fc8000bf05070 */
[----:B------:R-:W-:-:S13]  /*0d00*/  ISETP.NE.AND.EX P0, PT, RZ, UR5, PT, P0 ;  /* 0x00000005ff007c0c */ /* 0x000fda000bf05300 */
[----:B------:R-:W-:Y:S05]  /*0d10*/  @!P0 BRA `(.L_x_6) ;  /* 0x00000000001c8947 */ /* 0x000fea0003800000 */
[----:B------:R-:W0:Y:S02]  /*0d20*/  LDC.64 R8, c[0x0][0x598] ;  /* 0x00016600ff087b82 */ /* 0x000e240000000a00 */
[----:B0-----:R-:W2:Y:S02]  /*0d30*/  LDG.E.64 R8, desc[UR36][R8.64] ;  /* 0x0000002408087981 */ /* 0x001ea4000c1e1b00 */
[----:B--2---:R-:W-:-:S04]  /*0d40*/  ISETP.NE.U32.AND P0, PT, R8, RZ, PT ;  /* 0x000000ff0800720c */ /* 0x004fc80003f05070 */
[----:B------:R-:W-:-:S13]  /*0d50*/  ISETP.NE.AND.EX P0, PT, R9, RZ, PT, P0 ;  /* 0x000000ff0900720c */ /* 0x000fda0003f05300 */
[----:B------:R-:W-:Y:S05]  /*0d60*/  @!P0 BRA `(.L_x_6) ;  /* 0x0000000000088947 */ /* 0x000fea0003800000 */
[----:B------:R0:W5:Y:S01]  /*0d70*/  LD.E R114, desc[UR36][R8.64] ;  /* 0x0000002408727980 */ /* 0x000162000c101900 */
[----:B------:R-:W-:Y:S05]  /*0d80*/  BRA `(.L_x_7) ;  /* 0x0000000000247947 */ /* 0x000fea0003800000 */
.L_x_6:
[----:B------:R-:W-:Y:S02]  /*0d90*/  ULDC.64 UR4, c[0x0][0x588] ;  /* 0x0001620000047ab9 */ /* 0x000fe40000000a00 */
[----:B------:R-:W-:-:S04]  /*0da0*/  ISETP.NE.U32.AND P0, PT, RZ, UR4, PT ;  /* 0x00000004ff007c0c */ /* 0x000fc8000bf05070 */
[----:B------:R-:W-:-:S13]  /*0db0*/  ISETP.NE.AND.EX P0, PT, RZ, UR5, PT, P0 ;  /* 0x00000005ff007c0c */ /* 0x000fda000bf05300 */
[----:B------:R-:W-:Y:S05]  /*0dc0*/  @!P0 BRA `(.L_x_8) ;  /* 0x00000000000c8947 */ /* 0x000fea0003800000 */
[----:B------:R-:W0:Y:S02]  /*0dd0*/  LDC.64 R114, c[0x0][0x588] ;  /* 0x00016200ff727b82 */ /* 0x000e240000000a00 */
[----:B0-----:R1:W5:Y:S01]  /*0de0*/  LDG.E R114, desc[UR36][R114.64] ;  /* 0x0000002472727981 */ /* 0x001362000c1e1900 */
[----:B------:R-:W-:Y:S05]  /*0df0*/  BRA `(.L_x_7) ;  /* 0x0000000000087947 */ /* 0x000fea0003800000 */
.L_x_8:
[----:B------:R-:W-:Y:S02]  /*0e00*/  ULDC UR4, c[0x0][0x580] ;  /* 0x0001600000047ab9 */ /* 0x000fe40000000800 */
[----:B------:R-:W-:-:S07]  /*0e10*/  IMAD.U32 R114, RZ, RZ, UR4 ;  /* 0x00000004ff727e24 */ /* 0x000fce000f8e00ff */
.L_x_7:
[----:B------:R-:W-:Y:S02]  /*0e20*/  ULDC.64 UR4, c[0x0][0x5a0] ;  /* 0x0001680000047ab9 */ /* 0x000fe40000000a00 */
[----:B------:R-:W-:-:S04]  /*0e30*/  ISETP.NE.U32.AND P0, PT, RZ, UR4, PT ;  /* 0x00000004ff007c0c */ /* 0x000fc8000bf05070 */
[----:B------:R-:W-:-:S13]  /*0e40*/  ISETP.NE.AND.EX P0, PT, RZ, UR5, PT, P0 ;  /* 0x00000005ff007c0c */ /* 0x000fda000bf05300 */
[----:B------:R-:W-:Y:S05]  /*0e50*/  @!P0 BRA `(.L_x_9) ;  /* 0x00000000001c8947 */ /* 0x000fea0003800000 */
[----:B0-----:R-:W0:Y:S02]  /*0e60*/  LDC.64 R8, c[0x0][0x5a0] ;  /* 0x00016800ff087b82 */ /* 0x001e240000000a00 */
[----:B0-----:R-:W2:Y:S02]  /*0e70*/  LDG.E.64 R8, desc[UR36][R8.64] ;  /* 0x0000002408087981 */ /* 0x001ea4000c1e1b00 */
[----:B--2---:R-:W-:-:S04]  /*0e80*/  ISETP.NE.U32.AND P0, PT, R8, RZ, PT ;  /* 0x000000ff0800720c */ /* 0x004fc80003f05070 */
[----:B------:R-:W-:-:S13]  /*0e90*/  ISETP.NE.AND.EX P0, PT, R9, RZ, PT, P0 ;  /* 0x000000ff0900720c */ /* 0x000fda0003f05300 */
[----:B------:R-:W-:Y:S05]  /*0ea0*/  @!P0 BRA `(.L_x_9) ;  /* 0x0000000000088947 */ /* 0x000fea0003800000 */
[----:B-1----:R0:W5:Y:S01]  /*0eb0*/  LD.E R115, desc[UR36][R8.64] ;  /* 0x0000002408737980 */ /* 0x002162000c101900 */
[----:B------:R-:W-:Y:S05]  /*0ec0*/  BRA `(.L_x_10) ;  /* 0x0000000000247947 */ /* 0x000fea0003800000 */
.L_x_9:
[----:B------:R-:W-:Y:S02]  /*0ed0*/  ULDC.64 UR4, c[0x0][0x590] ;  /* 0x0001640000047ab9 */ /* 0x000fe40000000a00 */
[----:B------:R-:W-:-:S04]  /*0ee0*/  ISETP.NE.U32.AND P0, PT, RZ, UR4, PT ;  /* 0x00000004ff007c0c */ /* 0x000fc8000bf05070 */
[----:B------:R-:W-:-:S13]  /*0ef0*/  ISETP.NE.AND.EX P0, PT, RZ, UR5, PT, P0 ;  /* 0x00000005ff007c0c */ /* 0x000fda000bf05300 */
[----:B------:R-:W-:Y:S05]  /*0f00*/  @!P0 BRA `(.L_x_11) ;  /* 0x00000000000c8947 */ /* 0x000fea0003800000 */
[----:B0-----:R-:W1:Y:S02]  /*0f10*/  LDC.64 R8, c[0x0][0x590] ;  /* 0x00016400ff087b82 */ /* 0x001e640000000a00 */
[----:B-1----:R1:W5:Y:S01]  /*0f20*/  LDG.E R115, desc[UR36][R8.64] ;  /* 0x0000002408737981 */ /* 0x002362000c1e1900 */
[----:B------:R-:W-:Y:S05]  /*0f30*/  BRA `(.L_x_10) ;  /* 0x0000000000087947 */ /* 0x000fea0003800000 */
.L_x_11:
[----:B------:R-:W-:Y:S02]  /*0f40*/  ULDC UR4, c[0x0][0x584] ;  /* 0x0001610000047ab9 */ /* 0x000fe40000000800 */
[----:B-1----:R-:W-:-:S07]  /*0f50*/  IMAD.U32 R115, RZ, RZ, UR4 ;  /* 0x00000004ff737e24 */ /* 0x002fce000f8e00ff */
.L_x_10:
[----:B------:R-:W2:Y:S01]  /*0f60*/  LDC R2, c[0x0][0x65c] ;  /* 0x00019700ff027b82 */ /* 0x000ea20000000800 */
[----:B------:R-:W-:Y:S01]  /*0f70*/  ULDC UR6, c[0x0][0x28c] ;  /* 0x0000a30000067ab9 */ /* 0x000fe20000000800 */
[----:B------:R-:W-:Y:S01]  /*0f80*/  ISETP.NE.AND P0, PT, R10, 0x2, PT ;  /* 0x000000020a00780c */ /* 0x000fe20003f05270 */
[----:B------:R-:W-:Y:S01]  /*0f90*/  UIADD3 UR6, UR6, 0x1f, URZ ;  /* 0x0000001f06067890 */ /* 0x000fe2000fffe03f */
[----:B01----:R-:W-:Y:S01]  /*0fa0*/  IMAD.U32 R8, RZ, RZ, UR12 ;  /* 0x0000000cff087e24 */ /* 0x003fe2000f8e00ff */
[----:B------:R-:W-:Y:S01]  /*0fb0*/  UMOV UR38, URZ ;  /* 0x0000003f00267c82 */ /* 0x000fe20008000000 */
[----:B------:R-:W-:Y:S01]  /*0fc0*/  IMAD.MOV.U32 R9, RZ, RZ, RZ ;  /* 0x000000ffff097224 */ /* 0x000fe200078e00ff */
[----:B------:R-:W-:Y:S01]  /*0fd0*/  USHF.R.S32.HI UR7, URZ, 0x1f, UR6 ;  /* 0x0000001f3f077899 */ /* 0x000fe20008011406 */
[----:B------:R-:W-:Y:S01]  /*0fe0*/  UMOV UR39, URZ ;  /* 0x0000003f00277c82 */ /* 0x000fe20008000000 */
[----:B------:R-:W-:Y:S02]  /*0ff0*/  ULDC.64 UR8, c[0x0][0x650] ;  /* 0x0001940000087ab9 */ /* 0x000fe40000000a00 */
[----:B------:R-:W-:-:S04]  /*1000*/  ULEA.HI UR7, UR7, UR6, URZ, 0x5 ;  /* 0x0000000607077291 */ /* 0x000fc8000f8f283f */
[----:B------:R-:W-:Y:S01]  /*1010*/  USHF.R.S32.HI UR40, URZ, 0x5, UR7 ;  /* 0x000000053f287899 */ /* 0x000fe20008011407 */
[----:B--2---:R-:W-:-:S13]  /*1020*/  ISETP.NE.AND P1, PT, R2, 0x1, PT ;  /* 0x000000010200780c */ /* 0x004fda0003f25270 */
[----:B------:R-:W0:Y:S01]  /*1030*/  @P1 LDC R19, c[0x0][0x10] ;  /* 0x00000400ff131b82 */ /* 0x000e220000000800 */
[----:B------:R-:W-:Y:S02]  /*1040*/  @P1 IMAD.MOV.U32 R7, RZ, RZ, RZ ;  /* 0x000000ffff071224 */ /* 0x000fe400078e00ff */
[----:B------:R-:W-:-:S05]  /*1050*/  @P1 IMAD.MOV.U32 R17, RZ, RZ, RZ ;  /* 0x000000ffff111224 */ /* 0x000fca00078e00ff */
[----:B------:R-:W1:Y:S01]  /*1060*/  @!P1 LDC R11, c[0x0][0xc] ;  /* 0x00000300ff0b9b82 */ /* 0x000e620000000800 */
[----:B------:R-:W-:Y:S01]  /*1070*/  ULDC UR4, c[0x0][0xc] ;  /* 0x0000030000047ab9 */ /* 0x000fe20000000800 */
[----:B------:R-:W-:Y:S02]  /*1080*/  ULDC UR5, c[0x0][0x10] ;  /* 0x0000040000057ab9 */ /* 0x000fe40000000800 */
[----:B------:R-:W-:-:S04]  /*1090*/  UIMAD.WIDE.U32 UR4, UR4, UR5, URZ ;  /* 0x00000005040472a5 */ /* 0x000fc8000f8e003f */
[----:B------:R-:W2:Y:S01]  /*10a0*/  LDC R2, c[0x0][0x14] ;  /* 0x00000500ff027b82 */ /* 0x000ea20000000800 */
[----:B0-----:R-:W-:-:S04]  /*10b0*/  @P1 IMAD.WIDE.U32 R18, R19, UR12, R6 ;  /* 0x0000000c13121c25 */ /* 0x001fc8000f8e0006 */
[----:B------:R-:W-:Y:S02]  /*10c0*/  @P1 IMAD.IADD R17, R19, 0x1, R17 ;  /* 0x0000000113111824 */ /* 0x000fe400078e0211 */
[----:B-1----:R-:W-:-:S04]  /*10d0*/  @!P1 IMAD.WIDE.U32 R8, R6, R11, R8 ;  /* 0x0000000b06089225 */ /* 0x002fc800078e0008 */
[----:B------:R-:W-:Y:S02]  /*10e0*/  @!P1 IMAD.MOV.U32 R18, RZ, RZ, R8 ;  /* 0x000000ffff129224 */ /* 0x000fe400078e0008 */
[----:B------:R-:W-:Y:S02]  /*10f0*/  @!P1 IMAD.MOV.U32 R17, RZ, RZ, R9 ;  /* 0x000000ffff119224 */ /* 0x000fe400078e0009 */
[----:B--2---:R-:W-:-:S04]  /*1100*/  IMAD.WIDE.U32 R12, R2, UR4, RZ ;  /* 0x00000004020c7c25 */ /* 0x004fc8000f8e00ff */
[----:B------:R-:W-:Y:S01]  /*1110*/  IMAD R23, R2, UR5, RZ ;  /* 0x0000000502177c24 */ /* 0x000fe2000f8e02ff */
[----:B------:R0:W-:Y:S03]  /*1120*/  STL.64 [R1], R12 ;  /* 0x0000000c01007387 */ /* 0x0001e60000100a00 */
[----:B------:R-:W-:Y:S01]  /*1130*/  IMAD.IADD R23, R13, 0x1, R23 ;  /* 0x000000010d177824 */ /* 0x000fe200078e0217 */
[----:B------:R-:W-:Y:S06]  /*1140*/  @P0 BRA `(.L_x_12) ;  /* 0x0000000000200947 */ /* 0x000fec0003800000 */
[----:B------:R-:W-:Y:S01]  /*1150*/  UISETP.GE.U32.AND UP0, UPT, UR40, 0x1e, UPT ;  /* 0x0000001e2800788c */ /* 0x000fe2000bf06070 */
[----:B------:R-:W-:Y:S01]  /*1160*/  IADD3 R18, P0, R18, R12, RZ ;  /* 0x0000000c12127210 */ /* 0x000fe20007f1e0ff */
[----:B------:R-:W-:Y:S01]  /*1170*/  UIMAD.WIDE.U32 UR4, UR40, -0x77777777, URZ ;  /* 0x88888889280478a5 */ /* 0x000fe2000f8e003f */
[----:B------:R-:W-:-:S03]  /*1180*/  UMOV UR39, URZ ;  /* 0x0000003f00277c82 */ /* 0x000fc60008000000 */
[----:B------:R-:W-:Y:S01]  /*1190*/  USHF.R.U32.HI UR4, URZ, 0x4, UR5 ;  /* 0x000000043f047899 */ /* 0x000fe20008011605 */
[----:B------:R-:W-:-:S03]  /*11a0*/  IMAD.X R17, R23, 0x1, R17, P0 ;  /* 0x0000000117117824 */ /* 0x000fc600000e0611 */
[----:B------:R-:W-:Y:S02]  /*11b0*/  UIMAD UR38, UR4, -0x1e, UR40 ;  /* 0xffffffe2042678a4 */ /* 0x000fe4000f8e0228 */
[----:B------:R-:W-:-:S12]  /*11c0*/  @UP0 ULOP3.LUT UR39, UR4, 0x1, URZ, 0xc0, !UPT ;  /* 0x0000000104270892 */ /* 0x000fd8000f8ec03f */
.L_x_12:
[----:B------:R-:W-:Y:S01]  /*11d0*/  ISETP.GE.U32.AND P0, PT, R18, UR8, PT ;  /* 0x0000000812007c0c */ /* 0x000fe2000bf06070 */
[----:B------:R-:W-:Y:S01]  /*11e0*/  IMAD.MOV.U32 R19, RZ, RZ, -0x1 ;  /* 0xffffffffff137424 */ /* 0x000fe200078e00ff */
[----:B------:R-:W-:Y:S01]  /*11f0*/  PRMT R8, RZ, 0x7610, R8 ;  /* 0x00007610ff087816 */ /* 0x000fe20000000008 */
[----:B------:R-:W-:Y:S01]  /*1200*/  IMAD.MOV.U32 R22, RZ, RZ, -0x1 ;  /* 0xffffffffff167424 */ /* 0x000fe200078e00ff */
[----:B------:R-:W-:Y:S01]  /*1210*/  ISETP.GE.U32.AND.EX P0, PT, R17, UR9, PT, P0 ;  /* 0x0000000911007c0c */ /* 0x000fe2000bf06100 */
[----:B------:R-:W-:-:S12]  /*1220*/  IMAD.MOV.U32 R2, RZ, RZ, -0x1 ;  /* 0xffffffffff027424 */ /* 0x000fd800078e00ff */
[----:B------:R-:W-:Y:S05]  /*1230*/  @P0 BRA `(.L_x_13) ;  /* 0x00000004002c0947 */ /* 0x000fea0003800000 */
[----:B------:R-:W1:Y:S01]  /*1240*/  LDC.64 R26, c[0x0][0x628] ;  /* 0x00018a00ff1a7b82 */ /* 0x000e620000000a00 */
[----:B------:R-:W-:Y:S02]  /*1250*/  IMAD.MOV.U32 R8, RZ, RZ, R18 ;  /* 0x000000ffff087224 */ /* 0x000fe400078e0012 */
[----:B------:R-:W-:-:S05]  /*1260*/  IMAD.MOV.U32 R9, RZ, RZ, R17 ;  /* 0x000000ffff097224 */ /* 0x000fca00078e0011 */
[----:B------:R-:W2:Y:S08]  /*1270*/  LDC R2, c[0x0][0x630] ;  /* 0x00018c00ff027b82 */ /* 0x000eb00000000800 */
[----:B------:R-:W3:Y:S01]  /*1280*/  LDC.64 R28, c[0x0][0x620] ;  /* 0x00018800ff1c7b82 */ /* 0x000ee20000000a00 */
[----:B-1----:R-:W-:-:S04]  /*1290*/  ISETP.NE.U32.AND P0, PT, R26, RZ, PT ;  /* 0x000000ff1a00720c */ /* 0x002fc80003f05070 */
[----:B------:R-:W-:-:S13]  /*12a0*/  ISETP.NE.AND.EX P0, PT, R27, RZ, PT, P0 ;  /* 0x000000ff1b00720c */ /* 0x000fda0003f05300 */
[----:B--23--:R-:W-:Y:S05]  /*12b0*/  @!P0 BRA `(.L_x_14) ;  /* 0x0000000000288947 */ /* 0x00cfea0003800000 */
[----:B0-----:R-:W0:Y:S02]  /*12c0*/  LDC R13, c[0x0][0x634] ;  /* 0x00018d00ff0d7b82 */ /* 0x001e240000000800 */
[----:B0-----:R-:W-:-:S05]  /*12d0*/  IADD3 R13, P0, R18, R13, RZ ;  /* 0x0000000d120d7210 */ /* 0x001fca0007f1e0ff */
[----:B------:R-:W-:-:S04]  /*12e0*/  IMAD.X R15, RZ, RZ, R17, P0 ;  /* 0x000000ffff0f7224 */ /* 0x000fc800000e0611 */
[----:B------:R-:W-:-:S04]  /*12f0*/  IMAD.WIDE.U32 R8, R15, R26, RZ ;  /* 0x0000001a0f087225 */ /* 0x000fc800078e00ff */
[----:B------:R-:W-:-:S04]  /*1300*/  IMAD.WIDE.U32 R10, P0, R13, R27, R8 ;  /* 0x0000001b0d0a7225 */ /* 0x000fc80007800008 */
[----:B------:R-:W-:-:S04]  /*1310*/  IMAD.WIDE.U32 R8, R13, R26, RZ ;  /* 0x0000001a0d087225 */ /* 0x000fc800078e00ff */
[----:B------:R-:W-:Y:S01]  /*1320*/  IMAD.X R13, RZ, RZ, RZ, P0 ;  /* 0x000000ffff0d7224 */ /* 0x000fe200000e06ff */
[----:B------:R-:W-:Y:S01]  /*1330*/  IADD3 RZ, P0, R9, R10, RZ ;  /* 0x0000000a09ff7210 */ /* 0x000fe20007f1e0ff */
[----:B------:R-:W-:-:S04]  /*1340*/  IMAD.MOV.U32 R12, RZ, RZ, R11 ;  /* 0x000000ffff0c7224 */ /* 0x000fc800078e000b */
[----:B------:R-:W-:-:S08]  /*1350*/  IMAD.WIDE.U32.X R8, R15, R27, R12, P0 ;  /* 0x0000001b0f087225 */ /* 0x000fd000000e040c */
.L_x_14:
[----:B------:R-:W1:Y:S01]  /*1360*/  LDC.64 R32, c[0x0][0x640] ;  /* 0x00019000ff207b82 */ /* 0x000e620000000a00 */
[-C--:B------:R-:W-:Y:S01]  /*1370*/  SHF.R.U64 R30, R8, R2.reuse, R9 ;  /* 0x00000002081e7219 */ /* 0x080fe20000001209 */
[----:B------:R-:W-:Y:S01]  /*1380*/  IMAD.MOV.U32 R19, RZ, RZ, R17 ;  /* 0x000000ffff137224 */ /* 0x000fe200078e0011 */
[----:B------:R-:W-:Y:S01]  /*1390*/  SHF.R.U32.HI R2, RZ, R2, R9 ;  /* 0x00000002ff027219 */ /* 0x000fe20000011609 */
[----:B------:R-:W-:Y:S01]  /*13a0*/  IMAD.MOV.U32 R26, RZ, RZ, 0x1 ;  /* 0x00000001ff1a7424 */ /* 0x000fe200078e00ff */
[----:B------:R-:W-:-:S03]  /*13b0*/  IADD3 R11, P0, RZ, -R30, RZ ;  /* 0x8000001eff0b7210 */ /* 0x000fc60007f1e0ff */
[----:B------:R-:W2:Y:S02]  /*13c0*/  LDC R10, c[0x0][0x618] ;  /* 0x00018600ff0a7b82 */ /* 0x000ea40000000800 */
[----:B------:R-:W-:-:S04]  /*13d0*/  IMAD.X R9, RZ, RZ, ~R2, P0 ;  /* 0x000000ffff097224 */ /* 0x000fc800000e0e02 */
[-C--:B------:R-:W-:Y:S02]  /*13e0*/  IMAD R2, R9, R28.reuse, RZ ;  /* 0x0000001c09027224 */ /* 0x080fe400078e02ff */
[----:B0-----:R-:W0:Y:S01]  /*13f0*/  LDC R13, c[0x0][0x608] ;  /* 0x00018200ff0d7b82 */ /* 0x001e220000000800 */
[----:B------:R-:W-:-:S04]  /*1400*/  IMAD.WIDE.U32 R8, R11, R28, R18 ;  /* 0x0000001c0b087225 */ /* 0x000fc800078e0012 */
[----:B------:R-:W-:Y:S02]  /*1410*/  IMAD R11, R11, R29, R2 ;  /* 0x0000001d0b0b7224 */ /* 0x000fe400078e0202 */
[----:B------:R-:W-:Y:S01]  /*1420*/  IMAD.MOV.U32 R2, RZ, RZ, -0x1 ;  /* 0xffffffffff027424 */ /* 0x000fe200078e00ff */
[----:B------:R-:W3:Y:S01]  /*1430*/  LDC R31, c[0x0][0x658] ;  /* 0x00019600ff1f7b82 */ /* 0x000ee20000000800 */
[----:B------:R-:W-:Y:S01]  /*1440*/  IMAD.IADD R9, R9, 0x1, R11 ;  /* 0x0000000109097824 */ /* 0x000fe200078e020b */
[----:B-1----:R-:W-:-:S04]  /*1450*/  ISETP.NE.U32.AND P0, PT, R32, RZ, PT ;  /* 0x000000ff2000720c */ /* 0x002fc80003f05070 */
[----:B------:R-:W-:Y:S02]  /*1460*/  ISETP.NE.AND.EX P0, PT, R33, RZ, PT, P0 ;  /* 0x000000ff2100720c */ /* 0x000fe40003f05300 */
[----:B------:R-:W1:Y:S01]  /*1470*/  LDC R29, c[0x0][0x600] ;  /* 0x00018000ff1d7b82 */ /* 0x000e620000000800 */
[-CC-:B--2---:R-:W-:Y:S02]  /*1480*/  SHF.R.U64 R27, R8, R10.reuse, R9.reuse ;  /* 0x0000000a081b7219 */ /* 0x184fe40000001209 */
[----:B------:R-:W-:-:S05]  /*1490*/  SHF.R.U32.HI R8, RZ, R10, R9 ;  /* 0x0000000aff087219 */ /* 0x000fca0000011609 */
[----:B------:R-:W2:Y:S01]  /*14a0*/  LDC R22, c[0x0][0x648] ;  /* 0x00019200ff167b82 */ /* 0x000ea20000000800 */
[-CC-:B0-----:R-:W-:Y:S02]  /*14b0*/  SHF.R.U64 R34, R27, R13.reuse, R8.reuse ;  /* 0x0000000d1b227219 */ /* 0x181fe40000001208 */
[----:B------:R-:W-:-:S05]  /*14c0*/  SHF.R.U32.HI R8, RZ, R13, R8 ;  /* 0x0000000dff087219 */ /* 0x000fca0000011608 */
[----:B------:R-:W0:Y:S01]  /*14d0*/  LDC R24, c[0x0][0x638] ;  /* 0x00018e00ff187b82 */ /* 0x000e220000000800 */
[-CC-:B---3--:R-:W-:Y:S02]  /*14e0*/  SHF.R.U64 R36, R34, R31.reuse, R8.reuse ;  /* 0x0000001f22247219 */ /* 0x188fe40000001208 */
[-C--:B------:R-:W-:Y:S02]  /*14f0*/  SHF.L.U32 R2, R2, R31.reuse, RZ ;  /* 0x0000001f02027219 */ /* 0x080fe400000006ff */
[----:B------:R-:W-:Y:S01]  /*1500*/  SHF.R.U32.HI R9, RZ, R31, R8 ;  /* 0x0000001fff097219 */ /* 0x000fe20000011608 */
[----:B------:R-:W-:Y:S01]  /*1510*/  IMAD.MOV.U32 R8, RZ, RZ, R36 ;  /* 0x000000ffff087224 */ /* 0x000fe200078e0024 */
[----:B------:R-:W-:Y:S01]  /*1520*/  LOP3.LUT R15, RZ, R2, RZ, 0x33, !PT ;  /* 0x00000002ff0f7212 */ /* 0x000fe200078e33ff */
[----:B------:R-:W3:Y:S01]  /*1530*/  LDC R28, c[0x0][0x610] ;  /* 0x00018400ff1c7b82 */ /* 0x000ee20000000800 */
[----:B------:R-:W-:Y:S05]  /*1540*/  @!P0 BRA `(.L_x_15) ;  /* 0x0000000000288947 */ /* 0x000fea0003800000 */
[----:B------:R-:W4:Y:S02]  /*1550*/  LDC R13, c[0x0][0x64c] ;  /* 0x00019300ff0d7b82 */ /* 0x000f240000000800 */
[----:B----4-:R-:W-:-:S05]  /*1560*/  IADD3 R13, P0, R36, R13, RZ ;  /* 0x0000000d240d7210 */ /* 0x010fca0007f1e0ff */
        /* <DEDUP_REMOVED lines=8> */
.L_x_15:
[----:B--2---:R-:W-:Y:S01]  /*15f0*/  SHF.R.U64 R7, R8, R22, R9 ;  /* 0x0000001608077219 */ /* 0x004fe20000001209 */
[----:B-1----:R-:W-:Y:S01]  /*1600*/  VIADD R8, R29, 0xffffffff ;  /* 0xffffffff1d087836 */ /* 0x002fe20000000000 */
[----:B------:R-:W-:Y:S01]  /*1610*/  SHF.L.U32 R2, R26, R31, RZ ;  /* 0x0000001f1a027219 */ /* 0x000fe200000006ff */
[----:B------:R-:W-:Y:S01]  /*1620*/  @P1 IMAD R21, R25, R20, R6 ;  /* 0x0000001419151224 */ /* 0x000fe200078e0206 */
[----:B------:R-:W-:Y:S01]  /*1630*/  LOP3.LUT R15, R34, R15, RZ, 0xc0, !PT ;  /* 0x0000000f220f7212 */ /* 0x000fe200078ec0ff */
[----:B------:R-:W-:Y:S01]  /*1640*/  IMAD.MOV R9, RZ, RZ, -R7 ;  /* 0x000000ffff097224 */ /* 0x000fe200078e0a07 */
[----:B------:R-:W-:-:S03]  /*1650*/  LOP3.LUT R8, R27, R8, RZ, 0xc0, !PT ;  /* 0x000000081b087212 */ /* 0x000fc600078ec0ff */
[----:B------:R-:W-:Y:S02]  /*1660*/  IMAD R6, R2, R7, R15 ;  /* 0x0000000702067224 */ /* 0x000fe400078e020f */
[----:B0-----:R-:W-:Y:S02]  /*1670*/  IMAD R2, R9, R24, R36 ;  /* 0x0000001809027224 */ /* 0x001fe400078e0224 */
[----:B---3--:R-:W-:Y:S02]  /*1680*/  IMAD R19, R6, R28, R21 ;  /* 0x0000001c06137224 */ /* 0x008fe400078e0215 */
[----:B------:R-:W-:Y:S02]  /*1690*/  IMAD R2, R2, R29, R8 ;  /* 0x0000001d02027224 */ /* 0x000fe400078e0208 */
[----:B------:R-:W-:-:S03]  /*16a0*/  IMAD.MOV.U32 R6, RZ, RZ, 0x1 ;  /* 0x00000001ff067424 */ /* 0x000fc600078e00ff */
[----:B------:R-:W-:Y:S02]  /*16b0*/  SEL R22, R2, R19, !P1 ;  /* 0x0000001302167207 */ /* 0x000fe40004800000 */
[----:B------:R-:W-:Y:S01]  /*16c0*/  SEL R19, R19, R2, !P1 ;  /* 0x0000000213137207 */ /* 0x000fe20004800000 */
[----:B------:R-:W-:Y:S01]  /*16d0*/  IMAD.MOV.U32 R2, RZ, RZ, R30 ;  /* 0x000000ffff027224 */ /* 0x000fe200078e001e */
[----:B------:R-:W-:-:S07]  /*16e0*/  PRMT R8, R6, 0x7610, R8 ;  /* 0x0000761006087816 */ /* 0x000fce0000000008 */
.L_x_13:
[----:B------:R-:W-:Y:S05]  /*16f0*/  @!P2 BRA `(.L_x_16) ;  /* 0x00000000000ca947 */ /* 0x000fea0003800000 */
[----:B------:R-:W-:Y:S01]  /*1700*/  UCGABAR_WAIT ;  /* 0x0000000000007dc7 */ /* 0x000fe20008000000 */
[----:B------:R-:W-:Y:S01]  /*1710*/  CCTL.IVALL ;  /* 0x00000000ff00798f */ /* 0x000fe20002000000 */
[----:B------:R-:W-:Y:S05]  /*1720*/  BRA `(.L_x_17) ;  /* 0x0000000000047947 */ /* 0x000fea0003800000 */
.L_x_16:
[----:B------:R-:W-:Y:S06]  /*1730*/  BAR.SYNC.DEFER_BLOCKING 0x0 ;  /* 0x0000000000007b1d */ /* 0x000fec0000010000 */
.L_x_17:
[----:B------:R-:W-:Y:S05]  /*1740*/  @!P4 BRA `(.L_x_18) ;  /* 0x000000640018c947 */ /* 0x000fea0003800000 */
[----:B------:R-:W-:-:S13]  /*1750*/  ISETP.GT.U32.AND P0, PT, R35, 0x1, PT ;  /* 0x000000012300780c */ /* 0x000fda0003f04070 */
[----:B------:R-:W-:Y:S05]  /*1760*/  @P0 EXIT ;  /* 0x000000000000094d */ /* 0x000fea0003800000 */
.L_x_19:
[----:B------:R-:W-:-:S08]  /*1770*/  NOP ;  /* 0x0000000000007918 */ /* 0x000fd00000000000 */
[----:B------:R-:W1:Y:S02]  /*1780*/  USETMAXREG.TRY_ALLOC.CTAPOOL UP0, 0xe8 ;  /* 0x000000e8000079c8 */ /* 0x000e640008000600 */
[----:B-1----:R-:W-:-:S13]  /*1790*/  PLOP3.LUT P0, PT, PT, PT, UP0, 0x80, 0x0 ;  /* 0x000000000000781c */ /* 0x002fda0003f0f008 */
[----:B------:R-:W-:Y:S05]  /*17a0*/  @!P0 BRA `(.L_x_19) ;  /* 0xfffffffc00f08947 */ /* 0x000fea000383ffff */
[----:B------:R-:W-:-:S13]  /*17b0*/  LOP3.LUT P0, RZ, R8, 0xff, RZ, 0xc0, !PT ;  /* 0x000000ff08ff7812 */ /* 0x000fda000780c0ff */
[----:B------:R-:W-:Y:S05]  /*17c0*/  @!P0 EXIT ;  /* 0x000000000000894d */ /* 0x000fea0003800000 */
[----:B------:R-:W1:Y:S01]  /*17d0*/  S2UR UR4, SR_CgaCtaId ;  /* 0x00000000000479c3 */ /* 0x000e620000008800 */
[----:B------:R-:W-:Y:S01]  /*17e0*/  VIADD R14, R14, 0xffffffff ;  /* 0xffffffff0e0e7836 */ /* 0x000fe20000000000 */
[CC--:B------:R-:W-:Y:S01]  /*17f0*/  LEA.HI R4, R0.reuse, R3.reuse, RZ, 0x2 ;  /* 0x0000000300047211 */ /* 0x0c0fe200078f10ff */
[----:B------:R-:W-:Y:S01]  /*1800*/  UMOV UR41, 0x400 ;  /* 0x0000040000297882 */ /* 0x000fe20000000000 */
[----:B------:R-:W-:Y:S01]  /*1810*/  LEA.HI R0, R0, R3, RZ, 0x5 ;  /* 0x0000000300007211 */ /* 0x000fe200078f28ff */
[----:B------:R-:W-:Y:S01]  /*1820*/  UISETP.LT.AND UP0, UPT, UR40, 0x1, UPT ;  /* 0x000000012800788c */ /* 0x000fe2000bf01270 */
[----:B------:R-:W-:Y:S01]  /*1830*/  R2UR UR42, R14 ;  /* 0x000000000e2a72ca */ /* 0x000fe200000e0000 */
[----:B------:R-:W-:Y:S01]  /*1840*/  ULDC UR5, c[0x0][0x284] ;  /* 0x0000a10000057ab9 */ /* 0x000fe20000000800 */
[--C-:B------:R-:W-:Y:S01]  /*1850*/  SHF.R.S32.HI R116, RZ, 0x2, R4.reuse ;  /* 0x00000002ff747819 */ /* 0x100fe20000011404 */
[----:B------:R-:W-:Y:S01]  /*1860*/  USEL UR43, UR40, 0x1, UP0 ;  /* 0x00000001282b7887 */ /* 0x000fe20008000000 */
[----:B------:R-:W-:Y:S01]  /*1870*/  SHF.R.S32.HI R5, RZ, 0x1f, R4 ;  /* 0x0000001fff057819 */ /* 0x000fe20000011404 */
[----:B------:R-:W-:Y:S01]  /*1880*/  USHF.L.U32 UR44, UR40, 0x1, URZ ;  /* 0x00000001282c7899 */ /* 0x000fe2000800063f */
[----:B------:R-:W-:Y:S01]  /*1890*/  LOP3.LUT R118, R4, 0xfffffffc, RZ, 0xc0, !PT ;  /* 0xfffffffc04767812 */ /* 0x000fe200078ec0ff */
[----:B------:R-:W-:Y:S01]  /*18a0*/  UIADD3 UR43, -UR43, UR40, URZ ;  /* 0x000000282b2b7290 */ /* 0x000fe2000fffe13f */
[----:B------:R-:W-:-:S02]  /*18b0*/  LEA.HI R5, R5, R116, RZ, 0x3 ;  /* 0x0000007405057211 */ /* 0x000fc400078f18ff */
[----:B------:R-:W-:Y:S01]  /*18c0*/  ISETP.NE.AND P0, PT, R14, RZ, PT ;  /* 0x000000ff0e00720c */ /* 0x000fe20003f05270 */
[----:B------:R-:W-:Y:S01]  /*18d0*/  IMAD.IADD R118, R3, 0x1, -R118 ;  /* 0x0000000103767824 */ /* 0x000fe200078e0a76 */
[----:B------:R-:W-:Y:S01]  /*18e0*/  LOP3.LUT R5, R5, 0xfffffff8, RZ, 0xc0, !PT ;  /* 0xfffffff805057812 */ /* 0x000fe200078ec0ff */
[----:B------:R-:W-:Y:S01]  /*18f0*/  USHF.L.U32 UR42, UR42, 0x3, URZ ;  /* 0x000000032a2a7899 */ /* 0x000fe2000800063f */
[----:B------:R-:W-:-:S03]  /*1900*/  SEL R125, RZ, 0x1, P0 ;  /* 0x00000001ff7d7807 */ /* 0x000fc60000000000 */
[----:B------:R-:W-:Y:S01]  /*1910*/  IMAD.IADD R116, R116, 0x1, -R5 ;  /* 0x0000000174747824 */ /* 0x000fe200078e0a05 */
[----:B-1----:R-:W-:Y:S01]  /*1920*/  ULEA UR41, UR4, UR41, 0x18 ;  /* 0x0000002904297291 */ /* 0x002fe2000f8ec03f */
[----:B------:R-:W-:Y:S01]  /*1930*/  SHF.R.S32.HI R5, RZ, 0x5, R0 ;  /* 0x00000005ff057819 */ /* 0x000fe20000011400 */
[----:B------:R-:W-:Y:S02]  /*1940*/  IMAD.U32 R120, RZ, RZ, UR42 ;  /* 0x0000002aff787e24 */ /* 0x000fe4000f8e00ff */
[----:B------:R-:W-:Y:S01]  /*1950*/  UIADD3 UR45, UR41, 0x1f0, URZ ;  /* 0x000001f0292d7890 */ /* 0x000fe2000fffe03f */
[--C-:B------:R-:W-:Y:S01]  /*1960*/  SHF.R.S32.HI R117, RZ, 0x1f, R116.reuse ;  /* 0x0000001fff757819 */ /* 0x100fe20000011474 */
[C-C-:B------:R-:W-:Y:S01]  /*1970*/  IMAD R123, R5.reuse, -0x10, -R116.reuse ;  /* 0xfffffff0057b7824 */ /* 0x140fe200078e0a74 */
[C---:B------:R-:W-:Y:S02]  /*1980*/  LOP3.LUT R122, R120.reuse, 0x8, RZ, 0xc0, !PT ;  /* 0x00000008787a7812 */ /* 0x040fe400078ec0ff */
[----:B------:R-:W-:Y:S01]  /*1990*/  LOP3.LUT R120, R120, 0x8, RZ, 0xc, !PT ;  /* 0x0000000878787812 */ /* 0x000fe200078e0cff */
[----:B------:R-:W-:Y:S01]  /*19a0*/  IMAD.U32 R119, RZ, RZ, UR45 ;  /* 0x0000002dff777e24 */ /* 0x000fe2000f8e00ff */
[----:B------:R-:W-:Y:S01]  /*19b0*/  LOP3.LUT R122, R122, 0x18, RZ, 0x3c, !PT ;  /* 0x000000187a7a7812 */ /* 0x000fe200078e3cff */
[----:B------:R-:W-:-:S04]  /*19c0*/  IMAD.WIDE R116, R5, 0x10, R116 ;  /* 0x0000001005747825 */ /* 0x000fc800078e0274 */
[----:B------:R-:W-:Y:S02]  /*19d0*/  VIADD R121, R119, UR42 ;  /* 0x0000002a77797c36 */ /* 0x000fe40008000000 */
[----:B------:R-:W-:-:S07]  /*19e0*/  VIADD R123, R123, UR5 ;  /* 0x000000057b7b7c36 */ /* 0x000fce0008000000 */
.L_x_219:
[----:B------:R-:W-:Y:S01]  /*19f0*/  SHF.L.U32 R0, R125, 0x1f, RZ ;  /* 0x0000001f7d007819 */ /* 0x000fe200000006ff */
[----:B------:R-:W-:Y:S02]  /*1a00*/  ULDC UR4, c[0x0][0x28c] ;  /* 0x0000a30000047ab9 */ /* 0x000fe40000000800 */
[----:B------:R-:W-:Y:S01]  /*1a10*/  ISETP.LT.AND P1, PT, RZ, UR4, PT ;  /* 0x00000004ff007c0c */ /* 0x000fe2000bf21270 */
[----:B------:R-:W1:Y:S02]  /*1a20*/  SYNCS.PHASECHK.TRANS64.TRYWAIT P0, [R119+UR42], R0 ;  /* 0x00000000770075a7 */ /* 0x000e64000800016a */
[----:B-1-34-:R-:W-:Y:S10]  /*1a30*/  @!P0 BRA `(.L_x_20) ;  /* 0x00000080001c8947 */ /* 0x01aff40003800000 */
.L_x_267:
[----:B------:R-:W-:Y:S05]  /*1a40*/  @P1 BRA `(.L_x_21) ;  /* 0x0000000000401947 */ /* 0x000fea0003800000 */
[----:B-1----:R-:W-:Y:S01]  /*1a50*/  MOV R0, 0x0 ;  /* 0x0000000000007802 */ /* 0x002fe20000000f00 */
[----:B------:R-:W-:Y:S01]  /*1a60*/  ULDC.64 UR4, c[0x4][0x68] ;  /* 0x01001a0000047ab9 */ /* 0x000fe20000000a00 */
[----:B------:R-:W-:Y:S01]  /*1a70*/  ULDC.64 UR6, c[0x4][0x8] ;  /* 0x0100020000067ab9 */ /* 0x000fe20000000a00 */
[----:B------:R-:W-:Y:S01]  /*1a80*/  IMAD.U32 R4, RZ, RZ, UR4 ;  /* 0x00000004ff047e24 */ /* 0x000fe2000f8e00ff */
[----:B------:R1:W2:Y:S01]  /*1a90*/  LDC.64 R14, c[0x4][R0] ;  /* 0x01000000000e7b82 */ /* 0x0002a20000000a00 */
[----:B------:R-:W-:Y:S01]  /*1aa0*/  IMAD.U32 R5, RZ, RZ, UR5 ;  /* 0x00000005ff057e24 */ /* 0x000fe2000f8e00ff */
[----:B------:R-:W-:Y:S01]  /*1ab0*/  ULDC.64 UR4, c[0x4][0x70] ;  /* 0x01001c0000047ab9 */ /* 0x000fe20000000a00 */
[----:B------:R-:W-:Y:S02]  /*1ac0*/  IMAD.U32 R10, RZ, RZ, UR6 ;  /* 0x00000006ff0a7e24 */ /* 0x000fe4000f8e00ff */
[----:B------:R-:W-:Y:S02]  /*1ad0*/  IMAD.U32 R6, RZ, RZ, UR4 ;  /* 0x00000004ff067e24 */ /* 0x000fe4000f8e00ff */
[----:B------:R-:W-:-:S02]  /*1ae0*/  IMAD.U32 R7, RZ, RZ, UR5 ;  /* 0x00000005ff077e24 */ /* 0x000fc4000f8e00ff */
[----:B------:R-:W-:Y:S02]  /*1af0*/  IMAD.U32 R11, RZ, RZ, UR7 ;  /* 0x00000007ff0b7e24 */ /* 0x000fe4000f8e00ff */
[----:B------:R-:W-:Y:S02]  /*1b00*/  IMAD.MOV.U32 R8, RZ, RZ, 0x1e1 ;  /* 0x000001e1ff087424 */ /* 0x000fe400078e00ff */
[----:B0-----:R-:W-:Y:S02]  /*1b10*/  IMAD.MOV.U32 R12, RZ, RZ, 0x1 ;  /* 0x00000001ff0c7424 */ /* 0x001fe400078e00ff */
[----:B-1----:R-:W-:-:S07]  /*1b20*/  IMAD.MOV.U32 R13, RZ, RZ, RZ ;  /* 0x000000ffff0d7224 */ /* 0x002fce00078e00ff */
[----:B------:R-:W-:-:S07]  /*1b30*/  LEPC R20, `(.L_x_21) ;  /* 0x000000001014794e */ /* 0x000fce0000000000 */
[----:B--2--5:R-:W-:Y:S05]  /*1b40*/  CALL.ABS.NOINC R14 ;  /* 0x000000000e007343 */ /* 0x024fea0003c00000 */
.L_x_21:
[----:B-1----:R-:W-:-:S04]  /*1b50*/  LOP3.LUT R0, R16, 0x1, RZ, 0xfc, !PT ;  /* 0x0000000110007812 */ /* 0x002fc800078efcff */
[----:B------:R-:W-:-:S13]  /*1b60*/  ISETP.NE.AND P0, PT, R0, 0x3, PT ;  /* 0x000000030000780c */ /* 0x000fda0003f05270 */
[----:B------:R-:W-:Y:S05]  /*1b70*/  @!P0 BRA `(.L_x_22) ;  /* 0x0000000000048947 */ /* 0x000fea0003800000 */
[----:B------:R-:W-:Y:S01]  /*1b80*/  BPT.TRAP 0x1 ;  /* 0x000000040000795c */ /* 0x000fe20000300000 */
.L_x_22:
[----:B------:R-:W-:Y:S02]  /*1b90*/  IMAD.U32 R3, RZ, RZ, UR38 ;  /* 0x00000026ff037e24 */ /* 0x000fe4000f8e00ff */
[----:B------:R-:W-:-:S03]  /*1ba0*/  IMAD.U32 R0, RZ, RZ, UR39 ;  /* 0x00000027ff007e24 */ /* 0x000fc6000f8e00ff */
[----:B------:R-:W-:Y:S02]  /*1bb0*/  LEA R3, R3, UR41, 0x3 ;  /* 0x0000002903037c11 */ /* 0x000fe4000f8e18ff */
[----:B------:R-:W-:-:S04]  /*1bc0*/  SHF.L.U32 R0, R0, 0x1f, RZ ;  /* 0x0000001f00007819 */ /* 0x000fc800000006ff */
[----:B------:R1:W2:Y:S01]  /*1bd0*/  SYNCS.PHASECHK.TRANS64.TRYWAIT P1, [R3+URZ], R0 ;  /* 0x00000000030075a7 */ /* 0x0002a2000802017f */
[----:B------:R-:W-:Y:S05]  /*1be0*/  @!P0 BRA `(.L_x_23) ;  /* 0x0000000000048947 */ /* 0x000fea0003800000 */
[----:B------:R-:W-:Y:S01]  /*1bf0*/  BPT.TRAP 0x1 ;  /* 0x000000040000795c */ /* 0x000fe20000300000 */
.L_x_23:
[----:B------:R-:W-:-:S05]  /*1c00*/  IMAD.U32 R4, RZ, RZ, UR43 ;  /* 0x0000002bff047e24 */ /* 0x000fca000f8e00ff */
[----:B------:R-:W-:Y:S01]  /*1c10*/  ISETP.GE.AND P2, PT, R4, 0x1, PT ;  /* 0x000000010400780c */ /* 0x000fe20003f46270 */
[----:B--2---:R-:W-:-:S12]  /*1c20*/  @P1 BRA `(.L_x_24) ;  /* 0x0000000000081947 */ /* 0x004fd80003800000 */
[----:B------:R-:W2:Y:S02]  /*1c30*/  SYNCS.PHASECHK.TRANS64.TRYWAIT P1, [R3+URZ], R0 ;  /* 0x00000000030075a7 */ /* 0x000ea4000802017f */
[----:B--2---:R-:W-:Y:S05]  /*1c40*/  @!P1 BRA `(.L_x_25) ;  /* 0x0000007c00ac9947 */ /* 0x004fea0003800000 */
.L_x_24:
[----:B------:R-:W-:Y:S05]  /*1c50*/  WARPSYNC.ALL ;  /* 0x0000000000007948 */ /* 0x000fea0003800000 */
[----:B------:R-:W-:Y:S01]  /*1c60*/  UIADD3 UR4, UR41, 0x300, URZ ;  /* 0x0000030029047890 */ /* 0x000fe2000fffe03f */
[----:B------:R-:W-:Y:S01]  /*1c70*/  WARPGROUP.ARRIVE ;  /* 0x00000000000079c5 */ /* 0x000fe20000000000 */
[----:B------:R-:W-:Y:S02]  /*1c80*/  UIADD3 UR5, UR41, 0xf300, URZ ;  /* 0x0000f30029057890 */ /* 0x000fe4000fffe03f */
[----:B------:R-:W-:Y:S02]  /*1c90*/  USHF.R.U32.HI UR4, URZ, 0x4, UR4 ;  /* 0x000000043f047899 */ /* 0x000fe40008011604 */
[----:B------:R-:W-:-:S02]  /*1ca0*/  USHF.R.U32.HI UR5, URZ, 0x4, UR5 ;  /* 0x000000043f057899 */ /* 0x000fc40008011605 */
[----:B------:R-:W-:Y:S02]  /*1cb0*/  ULOP3.LUT UR4, UR4, 0x3fff, URZ, 0xc0, !UPT ;  /* 0x00003fff04047892 */ /* 0x000fe4000f8ec03f */
[----:B------:R-:W-:Y:S02]  /*1cc0*/  ULOP3.LUT UR5, UR5, 0x3fff, URZ, 0xc0, !UPT ;  /* 0x00003fff05057892 */ /* 0x000fe4000f8ec03f */
[----:B------:R-:W-:Y:S02]  /*1cd0*/  ULOP3.LUT UR4, UR4, 0x10000, URZ, 0xfc, !UPT ;  /* 0x0001000004047892 */ /* 0x000fe4000f8efc3f */
[----:B------:R-:W-:Y:S02]  /*1ce0*/  ULOP3.LUT UR5, UR5, 0x10000, URZ, 0xfc, !UPT ;  /* 0x0001000005057892 */ /* 0x000fe4000f8efc3f */
[----:B------:R-:W-:Y:S02]  /*1cf0*/  ULEA UR8, UR38, UR4, 0x7 ;  /* 0x0000000426087291 */ /* 0x000fe4000f8e383f */
[----:B------:R-:W-:Y:S01]  /*1d00*/  UIMAD UR6, UR38, 0x160, UR5 ;  /* 0x00000160260678a4 */ /* 0x000fe2000f8e0205 */
[----:B------:R-:W-:Y:S01]  /*1d10*/  UMOV UR9, 0xc0000010 ;  /* 0xc000001000097882 */ /* 0x000fe20000000000 */
[----:B------:R-:W-:-:S02]  /*1d20*/  UMOV UR11, 0xc0000010 ;  /* 0xc0000010000b7882 */ /* 0x000fc40000000000 */
[----:B------:R-:W-:Y:S02]  /*1d30*/  UIADD3 UR7, UR6, 0x20, URZ ;  /* 0x0000002006077890 */ /* 0x000fe4000fffe03f */
[----:B------:R-:W-:Y:S02]  /*1d40*/  UIADD3 UR12, UR6, 0x40, URZ ;  /* 0x00000040060c7890 */ /* 0x000fe4000fffe03f */
[----:B------:R-:W-:Y:S01]  /*1d50*/  UMOV UR10, UR6 ;  /* 0x00000006000a7c82 */ /* 0x000fe20008000000 */
[----:B------:R-:W-:Y:S01]  /*1d60*/  UIADD3 UR13, UR6, 0x60, URZ ;  /* 0x00000060060d7890 */ /* 0x000fe2000fffe03f */
[----:B------:R-:W-:Y:S01]  /*1d70*/  IGMMA.64x16x32.S8.S8 R104, gdesc[UR8], RZ, !UPT, gsb0 ;  /* 0x00600000086879f1 */ /* 0x000fe2000c0410ff */
[----:B------:R-:W-:Y:S01]  /*1d80*/  UMOV UR10, UR7 ;  /* 0x00000007000a7c82 */ /* 0x000fe20008000000 */
[----:B------:R-:W-:Y:S01]  /*1d90*/  UMOV UR11, 0xc0000010 ;  /* 0xc0000010000b7882 */ /* 0x000fe20000000000 */
[----:B------:R-:W-:Y:S01]  /*1da0*/  UIADD3 UR7, UR6, 0x80, URZ ;  /* 0x0000008006077890 */ /* 0x000fe2000fffe03f */
[----:B------:R-:W-:-:S02]  /*1db0*/  WARPGROUP.DEPBAR.LE gsb0, 0x0 ;  /* 0x00008000000079c5 */ /* 0x000fc40000010000 */
[----:B------:R-:W-:-:S06]  /*1dc0*/  WARPGROUP.ARRIVE ;  /* 0x00000000000079c5 */ /* 0x000fcc0000000000 */
[----:B------:R-:W-:Y:S01]  /*1dd0*/  IGMMA.64x16x32.S8.S8 R96, gdesc[UR8], RZ, !UPT, gsb0 ;  /* 0x00600000086079f1 */ /* 0x000fe2000c0410ff */
[----:B------:R-:W-:Y:S01]  /*1de0*/  UMOV UR10, UR12 ;  /* 0x0000000c000a7c82 */ /* 0x000fe20008000000 */
[----:B------:R-:W-:Y:S01]  /*1df0*/  UMOV UR11, 0xc0000010 ;  /* 0xc0000010000b7882 */ /* 0x000fe20000000000 */
[----:B------:R-:W-:Y:S01]  /*1e00*/  UIADD3 UR12, UR6, 0xa0, URZ ;  /* 0x000000a0060c7890 */ /* 0x000fe2000fffe03f */
[----:B------:R-:W-:Y:S02]  /*1e10*/  WARPGROUP.DEPBAR.LE gsb0, 0x0 ;  /* 0x00008000000079c5 */ /* 0x000fe40000010000 */
        /* <DEDUP_REMOVED lines=22> */
[----:B------:R-:W-:Y:S02]  /*1f80*/  UIADD3 UR13, UR6, 0x120, URZ ;  /* 0x00000120060d7890 */ /* 0x000fe4000fffe03f */
[----:B------:R-:W-:Y:S01]  /*1f90*/  UIADD3 UR6, UR6, 0x140, URZ ;  /* 0x0000014006067890 */ /* 0x000fe2000fffe03f */
[----:B------:R-:W-:Y:S02]  /*1fa0*/  WARPGROUP.DEPBAR.LE gsb0, 0x0 ;  /* 0x00008000000079c5 */ /* 0x000fe40000010000 */
[----:B------:R-:W-:-:S06]  /*1fb0*/  WARPGROUP.ARRIVE ;  /* 0x00000000000079c5 */ /* 0x000fcc0000000000 */
[----:B------:R-:W-:Y:S01]  /*1fc0*/  IGMMA.64x16x32.S8.S8 R56, gdesc[UR8], RZ, !UPT, gsb0 ;  /* 0x00600000083879f1 */ /* 0x000fe2000c0410ff */
[----:B------:R-:W-:Y:S01]  /*1fd0*/  UMOV UR10, UR7 ;  /* 0x00000007000a7c82 */ /* 0x000fe20008000000 */
[----:B------:R-:W-:Y:S01]  /*1fe0*/  UMOV UR11, 0xc0000010 ;  /* 0xc0000010000b7882 */ /* 0x000fe20000000000 */
        /* <DEDUP_REMOVED lines=17> */
[----:B------:R-:W-:Y:S03]  /*2100*/  IGMMA.64x16x32.S8.S8 R24, gdesc[UR8], RZ, !UPT, gsb0 ;  /* 0x00600000081879f1 */ /* 0x000fe6000c0410ff */
[----:B------:R-:W-:Y:S02]  /*2110*/  WARPGROUP.DEPBAR.LE gsb0, 0x0 ;  /* 0x00008000000079c5 */ /* 0x000fe40000010000 */
[----:B------:R-:W-:Y:S05]  /*2120*/  @!P2 BRA `(.L_x_26) ;  /* 0x0000000400aca947 */ /* 0x000fea0003800000 */
[----:B------:R-:W-:Y:S01]  /*2130*/  UIADD3 UR6, UR38, 0x1, URZ ;  /* 0x0000000126067890 */ /* 0x000fe2000fffe03f */
[----:B-12---:R-:W-:Y:S02]  /*2140*/  IMAD.U32 R0, RZ, RZ, UR43 ;  /* 0x0000002bff007e24 */ /* 0x006fe4000f8e00ff */
[----:B------:R-:W-:Y:S01]  /*2150*/  IMAD.U32 R3, RZ, RZ, UR38 ;  /* 0x00000026ff037e24 */ /* 0x000fe2000f8e00ff */
[----:B------:R-:W-:-:S04]  /*2160*/  UISETP.NE.AND UP0, UPT, UR6, 0x1e, UPT ;  /* 0x0000001e0600788c */ /* 0x000fc8000bf05270 */
[----:B------:R-:W-:Y:S02]  /*2170*/  USEL UR7, URZ, 0x1, UP0 ;  /* 0x000000013f077887 */ /* 0x000fe40008000000 */
[----:B------:R-:W-:Y:S02]  /*2180*/  USEL UR6, UR6, URZ, UP0 ;  /* 0x0000003f06067287 */ /* 0x000fe40008000000 */
[----:B------:R-:W-:-:S06]  /*2190*/  ULOP3.LUT UR7, UR39, UR7, URZ, 0x3c, !UPT ;  /* 0x0000000727077292 */ /* 0x000fcc000f8e3c3f */
[----:B------:R-:W-:-:S07]  /*21a0*/  IMAD.U32 R6, RZ, RZ, UR7 ;  /* 0x00000007ff067e24 */ /* 0x000fce000f8e00ff */
.L_x_33:
[----:B------:R-:W-:Y:S05]  /*21b0*/  @!P0 BRA `(.L_x_27) ;  /* 0x0000000000048947 */ /* 0x000fea0003800000 */
[----:B------:R-:W-:Y:S01]  /*21c0*/  BPT.TRAP 0x1 ;  /* 0x000000040000795c */ /* 0x000fe20000300000 */
.L_x_27:
[----:B------:R-:W-:Y:S01]  /*21d0*/  ULEA UR7, UR6, UR41, 0x3 ;  /* 0x0000002906077291 */ /* 0x000fe2000f8e183f */
[----:B------:R-:W-:-:S08]  /*21e0*/  SHF.L.U32 R4, R6, 0x1f, RZ ;  /* 0x0000001f06047819 */ /* 0x000fd000000006ff */
[----:B------:R1:W2:Y:S01]  /*21f0*/  SYNCS.PHASECHK.TRANS64.TRYWAIT P1, [UR7], R4 ;  /* 0x00000004ff0075a7 */ /* 0x0002a20008020147 */
[----:B------:R-:W-:Y:S05]  /*2200*/  @!P0 BRA `(.L_x_28) ;  /* 0x0000000000048947 */ /* 0x000fea0003800000 */
[----:B------:R-:W-:Y:S01]  /*2210*/  BPT.TRAP 0x1 ;  /* 0x000000040000795c */ /* 0x000fe20000300000 */
.L_x_28:
[----:B--2---:R-:W-:Y:S05]  /*2220*/  @P1 BRA `(.L_x_29) ;  /* 0x0000000000081947 */ /* 0x004fea0003800000 */
[----:B------:R-:W2:Y:S02]  /*2230*/  SYNCS.PHASECHK.TRANS64.TRYWAIT P1, [UR7], R4 ;  /* 0x00000004ff0075a7 */ /* 0x000ea40008020147 */
[----:B--2---:R-:W-:Y:S05]  /*2240*/  @!P1 BRA `(.L_x_30) ;  /* 0x0000007800409947 */ /* 0x004fea0003800000 */
.L_x_29:
[----:B------:R-:W-:Y:S01]  /*2250*/  ULEA UR8, UR6, UR4, 0x7 ;  /* 0x0000000406087291 */ /* 0x000fe2000f8e383f */
[----:B------:R-:W-:Y:S01]  /*2260*/  WARPGROUP.ARRIVE ;  /* 0x00000000000079c5 */ /* 0x000fe20000000000 */
[----:B------:R-:W-:Y:S01]  /*2270*/  UIMAD UR7, UR6, 0x160, UR5 ;  /* 0x00000160060778a4 */ /* 0x000fe2000f8e0205 */
[----:B------:R-:W-:Y:S01]  /*2280*/  UMOV UR9, 0xc0000010 ;  /* 0xc000001000097882 */ /* 0x000fe20000000000 */
[----:B------:R-:W-:Y:S02]  /*2290*/  UMOV UR11, 0xc0000010 ;  /* 0xc0000010000b7882 */ /* 0x000fe40000000000 */
[----:B------:R-:W-:Y:S02]  /*22a0*/  UIADD3 UR12, UR7, 0x20, URZ ;  /* 0x00000020070c7890 */ /* 0x000fe4000fffe03f */
[----:B------:R-:W-:Y:S02]  /*22b0*/  UIADD3 UR13, UR7, 0x40, URZ ;  /* 0x00000040070d7890 */ /* 0x000fe4000fffe03f */
[----:B------:R-:W-:Y:S01]  /*22c0*/  UMOV UR10, UR7 ;  /* 0x00000007000a7c82 */ /* 0x000fe20008000000 */
[----:B------:R-:W-:Y:S01]  /*22d0*/  UIADD3 UR14, UR7, 0x60, URZ ;  /* 0x00000060070e7890 */ /* 0x000fe2000fffe03f */
[----:B------:R-:W-:Y:S01]  /*22e0*/  IGMMA.64x16x32.S8.S8 R104, gdesc[UR8], R104, gsb0 ;  /* 0x00600000086879f1 */ /* 0x000fe20008041068 */
[----:B------:R-:W-:Y:S01]  /*22f0*/  UMOV UR10, UR12 ;  /* 0x0000000c000a7c82 */ /* 0x000fe20008000000 */
[----:B------:R-:W-:Y:S01]  /*2300*/  UMOV UR11, 0xc0000010 ;  /* 0xc0000010000b7882 */ /* 0x000fe20000000000 */
[----:B------:R-:W-:Y:S01]  /*2310*/  UIADD3 UR12, UR7, 0x80, URZ ;  /* 0x00000080070c7890 */ /* 0x000fe2000fffe03f */
[----:B------:R-:W-:-:S02]  /*2320*/  WARPGROUP.DEPBAR.LE gsb0, 0x0 ;  /* 0x00008000000079c5 */ /* 0x000fc40000010000 */
[----:B------:R-:W-:-:S06]  /*2330*/  WARPGROUP.ARRIVE ;  /* 0x00000000000079c5 */ /* 0x000fcc0000000000 */
[----:B------:R-:W-:Y:S01]  /*2340*/  IGMMA.64x16x32.S8.S8 R96, gdesc[UR8], R96, gsb0 ;  /* 0x00600000086079f1 */ /* 0x000fe20008041060 */
[----:B------:R-:W-:Y:S01]  /*2350*/  UMOV UR10, UR13 ;  /* 0x0000000d000a7c82 */ /* 0x000fe20008000000 */
[----:B------:R-:W-:Y:S01]  /*2360*/  UMOV UR11, 0xc0000010 ;  /* 0xc0000010000b7882 */ /* 0x000fe20000000000 */
[----:B------:R-:W-:Y:S01]  /*2370*/  UIADD3 UR13, UR7, 0xa0, URZ ;  /* 0x000000a0070d7890 */ /* 0x000fe2000fffe03f */
[----:B------:R-:W-:Y:S02]  /*2380*/  WARPGROUP.DEPBAR.LE gsb0, 0x0 ;  /* 0x00008000000079c5 */ /* 0x000fe40000010000 */
        /* <DEDUP_REMOVED lines=22> */
[----:B------:R-:W-:Y:S02]  /*24f0*/  UIADD3 UR14, UR7, 0x120, URZ ;  /* 0x00000120070e7890 */ /* 0x000fe4000fffe03f */
[----:B------:R-:W-:Y:S01]  /*2500*/  UIADD3 UR7, UR7, 0x140, URZ ;  /* 0x0000014007077890 */ /* 0x000fe2000fffe03f */
[----:B------:R-:W-:Y:S02]  /*2510*/  WARPGROUP.DEPBAR.LE gsb0, 0x0 ;  /* 0x00008000000079c5 */ /* 0x000fe40000010000 */
[----:B------:R-:W-:-:S06]  /*2520*/  WARPGROUP.ARRIVE ;  /* 0x00000000000079c5 */ /* 0x000fcc0000000000 */
[----:B------:R-:W-:Y:S01]  /*2530*/  IGMMA.64x16x32.S8.S8 R56, gdesc[UR8], R56, gsb0 ;  /* 0x00600000083879f1 */ /* 0x000fe20008041038 */
[----:B------:R-:W-:Y:S01]  /*2540*/  UMOV UR10, UR12 ;  /* 0x0000000c000a7c82 */ /* 0x000fe20008000000 */
[----:B------:R-:W-:Y:S01]  /*2550*/  UMOV UR11, 0xc0000010 ;  /* 0xc0000010000b7882 */ /* 0x000fe20000000000 */
        /* <DEDUP_REMOVED lines=17> */
[----:B------:R-:W-:Y:S03]  /*2670*/  IGMMA.64x16x32.S8.S8 R24, gdesc[UR8], R24, gsb0 ;  /* 0x00600000081879f1 */ /* 0x000fe60008041018 */
[----:B------:R-:W-:Y:S02]  /*2680*/  WARPGROUP.DEPBAR.LE gsb0, 0x0 ;  /* 0x00008000000079c5 */ /* 0x000fe40000010000 */
[----:B------:R-:W-:Y:S05]  /*2690*/  @!P0 BRA `(.L_x_31) ;  /* 0x0000000000048947 */ /* 0x000fea0003800000 */
[----:B------:R-:W-:Y:S01]  /*26a0*/  BPT.TRAP 0x1 ;  /* 0x000000040000795c */ /* 0x000fe20000300000 */
.L_x_31:
[----:B------:R-:W-:-:S13]  /*26b0*/  ISETP.NE.AND P1, PT, R113, RZ, PT ;  /* 0x000000ff7100720c */ /* 0x000fda0003f25270 */
[----:B-12---:R-:W-:-:S05]  /*26c0*/  @P1 LEA R4, R3, UR41, 0x3 ;  /* 0x0000002903041c11 */ /* 0x006fca000f8e18ff */
[----:B------:R-:W-:-:S05]  /*26d0*/  @P1 VIADD R5, R4, 0xf0 ;  /* 0x000000f004051836 */ /* 0x000fca0000000000 */
[----:B------:R-:W-:-:S04]  /*26e0*/  @P1 PRMT R5, R112, 0x654, R5 ;  /* 0x0000065470051816 */ /* 0x000fc80000000005 */
[----:B------:R1:W-:Y:S01]  /*26f0*/  @P1 SYNCS.ARRIVE.TRANS64.RED.A1T0 RZ, [R5+URZ], RZ ;  /* 0x000000ff05ff19a7 */ /* 0x0003e2000810043f */
[----:B------:R-:W-:-:S13]  /*2700*/  ISETP.GT.U32.AND P1, PT, R16, 0x1, PT ;  /* 0x000000011000780c */ /* 0x000fda0003f24070 */
[----:B-1----:R-:W-:Y:S05]  /*2710*/  @P1 BRA `(.L_x_32) ;  /* 0x0000000000041947 */ /* 0x002fea0003800000 */
[----:B------:R-:W-:Y:S01]  /*2720*/  BPT.TRAP 0x1 ;  /* 0x000000040000795c */ /* 0x000fe20000300000 */
.L_x_32:
[----:B------:R-:W-:Y:S01]  /*2730*/  UIADD3 UR6, UR6, 0x1, URZ ;  /* 0x0000000106067890 */ /* 0x000fe2000fffe03f */
[C---:B------:R-:W-:Y:S01]  /*2740*/  ISETP.GT.AND P2, PT, R0.reuse, 0x1, PT ;  /* 0x000000010000780c */ /* 0x040fe20003f44270 */
[----:B------:R-:W-:Y:S02]  /*2750*/  VIADD R3, R3, 0x1 ;  /* 0x0000000103037836 */ /* 0x000fe40000000000 */
[----:B------:R-:W-:Y:S01]  /*2760*/  UISETP.NE.AND UP0, UPT, UR6, 0x1e, UPT ;  /* 0x0000001e0600788c */ /* 0x000fe2000bf05270 */
[----:B------:R-:W-:Y:S02]  /*2770*/  VIADD R0, R0, 0xffffffff ;  /* 0xffffffff00007836 */ /* 0x000fe40000000000 */
[C---:B------:R-:W-:Y:S01]  /*2780*/  ISETP.NE.AND P1, PT, R3.reuse, 0x1e, PT ;  /* 0x0000001e0300780c */ /* 0x040fe20003f25270 */
[----:B------:R-:W-:Y:S02]  /*2790*/  USEL UR7, URZ, 0x1, UP0 ;  /* 0x000000013f077887 */ /* 0x000fe40008000000 */
[----:B------:R-:W-:Y:S01]  /*27a0*/  USEL UR6, UR6, URZ, UP0 ;  /* 0x0000003f06067287 */ /* 0x000fe20008000000 */
[----:B------:R-:W-:-:S03]  /*27b0*/  SEL R3, R3, RZ, P1 ;  /* 0x000000ff03037207 */ /* 0x000fc60000800000 */
[----:B------:R-:W-:Y:S01]  /*27c0*/  LOP3.LUT R6, R6, UR7, RZ, 0x3c, !PT ;  /* 0x0000000706067c12 */ /* 0x000fe2000f8e3cff */
[----:B------:R-:W-:Y:S07]  /*27d0*/  @P2 BRA `(.L_x_33) ;  /* 0xfffffff800742947 */ /* 0x000fee000383ffff */
.L_x_26:
[----:B-12---:R-:W1:Y:S01]  /*27e0*/  LDC R0, c[0x0][0x28c] ;  /* 0x0000a300ff007b82 */ /* 0x006e620000000800 */
[----:B------:R2:W-:Y:S01]  /*27f0*/  SYNCS.ARRIVE.TRANS64.A1T0 RZ, [R120+UR45], RZ ;  /* 0x000000ff78ff79a7 */ /* 0x0005e2000810002d */
[----:B-1----:R-:W-:-:S13]  /*2800*/  ISETP.GE.AND P1, PT, R0, 0x1, PT ;  /* 0x000000010000780c */ /* 0x002fda0003f26270 */
[----:B--2---:R-:W-:Y:S05]  /*2810*/  @!P1 BRA `(.L_x_34) ;  /* 0x0000000000449947 */ /* 0x004fea0003800000 */
[----:B------:R-:W-:Y:S05]  /*2820*/  @!P0 BRA `(.L_x_35) ;  /* 0x0000000000048947 */ /* 0x000fea0003800000 */
[----:B------:R-:W-:Y:S01]  /*2830*/  BPT.TRAP 0x1 ;  /* 0x000000040000795c */ /* 0x000fe20000300000 */
.L_x_35:
[----:B------:R-:W-:-:S13]  /*2840*/  ISETP.NE.AND P0, PT, R113, RZ, PT ;  /* 0x000000ff7100720c */ /* 0x000fda0003f05270 */
[----:B------:R-:W-:-:S05]  /*2850*/  VOTEU.ANY UP0, P0 ;  /* 0x00000000003f7886 */ /* 0x000fca0000000100 */
[----:B------:R-:W-:-:S06]  /*2860*/  @UP0 UIADD3 UR4, UR43, UR38, URZ ;  /* 0x000000262b040290 */ /* 0x000fcc000fffe03f */
[----:B------:R-:W-:Y:S02]  /*2870*/  IMAD.U32 R4, RZ, RZ, UR4 ;  /* 0x00000004ff047e24 */ /* 0x000fe4000f8e00ff */
[----:B------:R-:W-:Y:S02]  /*2880*/  IMAD.U32 R3, RZ, RZ, UR4 ;  /* 0x00000004ff037e24 */ /* 0x000fe4000f8e00ff */
[----:B------:R-:W-:-:S05]  /*2890*/  @P0 IMAD.WIDE.U32 R4, R4, -0x77777777, RZ ;  /* 0x8888888904040825 */ /* 0x000fca00078e00ff */
[----:B------:R-:W-:-:S05]  /*28a0*/  @P0 SHF.R.U32.HI R0, RZ, 0x4, R5 ;  /* 0x00000004ff000819 */ /* 0x000fca0000011605 */
[----:B------:R-:W-:-:S05]  /*28b0*/  @P0 IMAD R0, R0, -0x1e, R3 ;  /* 0xffffffe200000824 */ /* 0x000fca00078e0203 */
[----:B------:R-:W-:-:S05]  /*28c0*/  @P0 LEA R0, R0, UR41, 0x3 ;  /* 0x0000002900000c11 */ /* 0x000fca000f8e18ff */
[----:B------:R-:W-:-:S05]  /*28d0*/  @P0 VIADD R3, R0, 0xf0 ;  /* 0x000000f000030836 */ /* 0x000fca0000000000 */
[----:B------:R-:W-:-:S04]  /*28e0*/  @P0 PRMT R3, R112, 0x654, R3 ;  /* 0x0000065470030816 */ /* 0x000fc80000000003 */
[----:B------:R1:W-:Y:S01]  /*28f0*/  @P0 SYNCS.ARRIVE.TRANS64.RED.A1T0 RZ, [R3+URZ], RZ ;  /* 0x000000ff03ff09a7 */ /* 0x0003e2000810043f */
[----:B------:R-:W-:-:S13]  /*2900*/  ISETP.GT.U32.AND P0, PT, R16, 0x1, PT ;  /* 0x000000011000780c */ /* 0x000fda0003f04070 */
[----:B-1----:R-:W-:Y:S05]  /*2910*/  @P0 BRA `(.L_x_34) ;  /* 0x0000000000040947 */ /* 0x002fea0003800000 */
[----:B------:R-:W-:Y:S01]  /*2920*/  BPT.TRAP 0x1 ;  /* 0x000000040000795c */ /* 0x000fe20000300000 */
.L_x_34:
[----:B------:R-:W-:Y:S01]  /*2930*/  SHF.L.U32 R0, R125, 0x1f, RZ ;  /* 0x0000001f7d007819 */ /* 0x000fe200000006ff */
[----:B------:R-:W-:Y:S01]  /*2940*/  UIADD3 UR38, UR44, UR38, URZ ;  /* 0x000000262c267290 */ /* 0x000fe2000fffe03f */
[----:B------:R-:W1:Y:S01]  /*2950*/  LDC R10, c[0x0][0x288] ;  /* 0x0000a200ff0a7b82 */ /* 0x000e620000000800 */
[----:B------:R-:W-:Y:S01]  /*2960*/  UISETP.GE.U32.AND UP1, UPT, UR44, 0x1e, UPT ;  /* 0x0000001e2c00788c */ /* 0x000fe2000bf26070 */
[----:B------:R-:W-:Y:S01]  /*2970*/  IMAD.SHL.U32 R8, R118, 0x2, RZ ;  /* 0x0000000276087824 */ /* 0x000fe200078e00ff */
[----:B------:R-:W-:Y:S02]  /*2980*/  UISETP.GT.U32.AND UP0, UPT, UR38, 0x1d, UPT ;  /* 0x0000001d2600788c */ /* 0x000fe4000bf04070 */
[----:B------:R-:W-:Y:S02]  /*2990*/  UIMAD.WIDE.U32 UR4, UR38, -0x77777777, URZ ;  /* 0x88888889260478a5 */ /* 0x000fe4000f8e003f */
[----:B------:R-:W-:Y:S01]  /*29a0*/  UISETP.LT.U32.AND UP0, UPT, UR44, 0x1e, UP0 ;  /* 0x0000001e2c00788c */ /* 0x000fe20008701070 */
[----:B------:R-:W2:Y:S01]  /*29b0*/  SYNCS.PHASECHK.TRANS64.TRYWAIT P0, [R119+UR42+0x10], R0 ;  /* 0x00001000770075a7 */ /* 0x000ea2000800016a */
[----:B------:R-:W-:Y:S01]  /*29c0*/  USHF.R.U32.HI UR4, URZ, 0x4, UR5 ;  /* 0x000000043f047899 */ /* 0x000fe20008011605 */
[----:B------:R-:W-:Y:S01]  /*29d0*/  SHF.R.S32.HI R9, RZ, 0x1f, R8 ;  /* 0x0000001fff097819 */ /* 0x000fe20000011408 */
[----:B------:R-:W-:-:S02]  /*29e0*/  USEL UR6, URZ, 0x1, !UP0 ;  /* 0x000000013f067887 */ /* 0x000fc4000c000000 */
[----:B------:R-:W-:Y:S02]  /*29f0*/  UIMAD UR38, UR4, -0x1e, UR38 ;  /* 0xffffffe2042678a4 */ /* 0x000fe4000f8e0226 */
[----:B------:R-:W-:-:S04]  /*2a00*/  ULOP3.LUT UR39, UR39, UR6, URZ, 0x3c, !UPT ;  /* 0x0000000627277292 */ /* 0x000fc8000f8e3c3f */
[----:B------:R-:W-:Y:S01]  /*2a10*/  @UP1 ULOP3.LUT UR39, UR39, 0x1, UR4, 0x78, !UPT ;  /* 0x0000000127271892 */ /* 0x000fe2000f8e7804 */
[----:B-12---:R-:W-:Y:S11]  /*2a20*/  @!P0 BRA `(.L_x_36) ;  /* 0x0000007000608947 */ /* 0x006ff60003800000 */
.L_x_268:
[----:B-1----:R-:W-:Y:S01]  /*2a30*/  IMAD.SHL.U32 R0, R19, 0x40, RZ ;  /* 0x0000004013007824 */ /* 0x002fe200078e00ff */
[----:B------:R-:W-:Y:S01]  /*2a40*/  ULDC UR6, c[0x0][0x284] ;  /* 0x0000a10000067ab9 */ /* 0x000fe20000000800 */
[----:B------:R-:W-:Y:S01]  /*2a50*/  IMAD R3, R22, 0xb0, RZ ;  /* 0x000000b016037824 */ /* 0x000fe200078e02ff */
[----:B------:R-:W-:Y:S01]  /*2a60*/  SHF.R.S32.HI R20, RZ, 0x1f, R2 ;  /* 0x0000001fff147819 */ /* 0x000fe20000011402 */
[----:B------:R-:W-:Y:S01]  /*2a70*/  ULDC.64 UR4, c[0x0][0x5d0] ;  /* 0x0001740000047ab9 */ /* 0x000fe20000000a00 */
[----:B------:R-:W-:Y:S01]  /*2a80*/  ISETP.GE.AND P0, PT, R0, UR6, PT ;  /* 0x0000000600007c0c */ /* 0x000fe2000bf06270 */
[----:B------:R-:W-:Y:S01]  /*2a90*/  IMAD.WIDE.U32 R4, R2, UR4, R8 ;  /* 0x0000000402047c25 */ /* 0x000fe2000f8e0008 */
[----:B------:R-:W-:Y:S02]  /*2aa0*/  SHF.R.S32.HI R11, RZ, 0x1f, R3 ;  /* 0x0000001fff0b7819 */ /* 0x000fe40000011403 */
[C---:B------:R-:W-:Y:S01]  /*2ab0*/  ISETP.GE.OR P0, PT, R3.reuse, R10, P0 ;  /* 0x0000000a0300720c */ /* 0x040fe20000706670 */
[----:B------:R-:W-:Y:S01]  /*2ac0*/  IMAD R7, R20, UR4, RZ ;  /* 0x0000000414077c24 */ /* 0x000fe2000f8e02ff */
[----:B------:R-:W-:-:S03]  /*2ad0*/  IADD3 R4, P1, R3, R4, RZ ;  /* 0x0000000403047210 */ /* 0x000fc60007f3e0ff */
[----:B------:R-:W-:-:S05]  /*2ae0*/  IMAD R7, R2, UR5, R7 ;  /* 0x0000000502077c24 */ /* 0x000fca000f8e0207 */
[----:B------:R-:W-:-:S03]  /*2af0*/  IADD3.X R5, R11, R5, R7, P1, !PT ;  /* 0x000000050b057210 */ /* 0x000fc60000ffe407 */
[----:B------:R-:W-:Y:S05]  /*2b00*/  @P0 BRA `(.L_x_37) ;  /* 0x0000004800780947 */ /* 0x000fea0003800000 */
[----:B0-----:R-:W0:Y:S01]  /*2b10*/  LDC.64 R12, c[0x0][0x5c8] ;  /* 0x00017200ff0c7b82 */ /* 0x001e220000000a00 */
[----:B------:R-:W-:Y:S01]  /*2b20*/  IMAD.WIDE R14, R19, 0x40, R116 ;  /* 0x00000040130e7825 */ /* 0x000fe200078e0274 */
[----:B------:R-:W-:Y:S01]  /*2b30*/  ULDC.64 UR4, c[0x0][0x5c0] ;  /* 0x0001700000047ab9 */ /* 0x000fe20000000a00 */
[----:B------:R-:W-:Y:S02]  /*2b40*/  BSSY B0, `(.L_x_37) ;  /* 0x000049a000007945 */ /* 0x000fe40003800000 */
[----:B------:R-:W-:Y:S02]  /*2b50*/  IMAD R10, R118, -0x2, R10 ;  /* 0xfffffffe760a7824 */ /* 0x000fe400078e020a */
[----:B------:R-:W-:Y:S02]  /*2b60*/  IMAD.IADD R0, R123, 0x1, -R0 ;  /* 0x000000017b007824 */ /* 0x000fe400078e0a00 */
[----:B------:R-:W-:Y:S02]  /*2b70*/  IMAD.IADD R10, R10, 0x1, -R3 ;  /* 0x000000010a0a7824 */ /* 0x000fe400078e0a03 */
[----:B0-----:R-:W-:-:S02]  /*2b80*/  IMAD R6, R15, R12, RZ ;  /* 0x0000000c0f067224 */ /* 0x001fc400078e02ff */
[----:B------:R-:W-:-:S04]  /*2b90*/  IMAD.WIDE.U32 R4, R14, R12, R4 ;  /* 0x0000000c0e047225 */ /* 0x000fc800078e0004 */
[----:B------:R-:W-:Y:S01]  /*2ba0*/  IMAD R7, R14, R13, R6 ;  /* 0x0000000d0e077224 */ /* 0x000fe200078e0206 */
[----:B------:R-:W-:-:S03]  /*2bb0*/  IADD3 R4, P0, R4, UR4, RZ ;  /* 0x0000000404047c10 */ /* 0x000fc6000ff1e0ff */
[----:B------:R-:W-:Y:S01]  /*2bc0*/  IMAD.IADD R7, R5, 0x1, R7 ;  /* 0x0000000105077824 */ /* 0x000fe200078e0207 */
[----:B------:R-:W-:-:S04]  /*2bd0*/  LEA R6, P1, R12, R4, 0x3 ;  /* 0x000000040c067211 */ /* 0x000fc800078218ff */
[----:B------:R-:W-:Y:S02]  /*2be0*/  IADD3.X R5, R7, UR5, RZ, P0, !PT ;  /* 0x0000000507057c10 */ /* 0x000fe400087fe4ff */
[----:B-----5:R-:W-:Y:S02]  /*2bf0*/  ISETP.NE.AND P0, PT, R115, RZ, PT ;  /* 0x000000ff7300720c */ /* 0x020fe40003f05270 */
[----:B------:R-:W-:-:S11]  /*2c00*/  LEA.HI.X R7, R12, R5, R13, 0x3, P1 ;  /* 0x000000050c077211 */ /* 0x000fd600008f1c0d */
[----:B------:R-:W-:Y:S05]  /*2c10*/  @!P0 BRA `(.L_x_38) ;  /* 0x0000003400608947 */ /* 0x000fea0003800000 */
[----:B------:R-:W0:Y:S01]  /*2c20*/  LDC.64 R126, c[0x0][0x5b0] ;  /* 0x00016c00ff7e7b82 */ /* 0x000e220000000a00 */
[----:B------:R-:W-:Y:S01]  /*2c30*/  ULDC.64 UR4, c[0x0][0x5b8] ;  /* 0x00016e0000047ab9 */ /* 0x000fe20000000a00 */
[----:B------:R-:W-:Y:S01]  /*2c40*/  ISETP.GE.AND P1, PT, R0, 0x1, PT ;  /* 0x000000010000780c */ /* 0x000fe20003f26270 */
[----:B------:R-:W-:Y:S01]  /*2c50*/  IMAD.WIDE.U32 R8, R2, UR4, R8 ;  /* 0x0000000402087c25 */ /* 0x000fe2000f8e0008 */
[----:B------:R-:W-:Y:S02]  /*2c60*/  BSSY B1, `(.L_x_39) ;  /* 0x000000e000017945 */ /* 0x000fe40003800000 */
[----:B------:R-:W-:Y:S01]  /*2c70*/  ISETP.LT.OR P4, PT, R10, 0x1, !P1 ;  /* 0x000000010a00780c */ /* 0x000fe20004f81670 */
[----:B------:R-:W-:Y:S01]  /*2c80*/  IMAD R13, R20, UR4, RZ ;  /* 0x00000004140d7c24 */ /* 0x000fe2000f8e02ff */
[----:B------:R-:W1:Y:S01]  /*2c90*/  LDC.64 R128, c[0x0][0x5a8] ;  /* 0x00016a00ff807b82 */ /* 0x000e620000000a00 */
[----:B------:R-:W-:Y:S02]  /*2ca0*/  IADD3 R8, P0, R3, R8, RZ ;  /* 0x0000000803087210 */ /* 0x000fe40007f1e0ff */
[----:B------:R-:W-:-:S05]  /*2cb0*/  IMAD R13, R2, UR5, R13 ;  /* 0x00000005020d7c24 */ /* 0x000fca000f8e020d */
[----:B------:R-:W-:Y:S01]  /*2cc0*/  IADD3.X R9, R11, R9, R13, P0, !PT ;  /* 0x000000090b097210 */ /* 0x000fe200007fe40d */
[-C--:B0-----:R-:W-:Y:S02]  /*2cd0*/  IMAD R11, R15, R126.reuse, RZ ;  /* 0x0000007e0f0b7224 */ /* 0x081fe400078e02ff */
[----:B------:R-:W-:-:S04]  /*2ce0*/  IMAD.WIDE.U32 R2, R14, R126, R8 ;  /* 0x0000007e0e027225 */ /* 0x000fc800078e0008 */
[----:B------:R-:W-:Y:S01]  /*2cf0*/  IMAD R19, R14, R127, R11 ;  /* 0x0000007f0e137224 */ /* 0x000fe200078e020b */
[----:B-1----:R-:W-:-:S04]  /*2d00*/  IADD3 R2, P0, R2, R128, RZ ;  /* 0x0000008002027210 */ /* 0x002fc80007f1e0ff */
[----:B------:R-:W-:Y:S01]  /*2d10*/  IADD3.X R3, R129, R3, R19, P0, !PT ;  /* 0x0000000381037210 */ /* 0x000fe200007fe413 */
[----:B------:R-:W-:Y:S08]  /*2d20*/  @P4 BRA `(.L_x_40) ;  /* 0x0000000000044947 */ /* 0x000ff00003800000 */
[----:B------:R0:W5:Y:S02]  /*2d30*/  LDG.E.U8 R124, desc[UR36][R2.64] ;  /* 0x00000024027c7981 */ /* 0x000164000c1e1100 */
.L_x_40:
[----:B------:R-:W-:Y:S05]  /*2d40*/  BSYNC B1 ;  /* 0x0000000000017941 */ /* 0x000fea0003800000 */
.L_x_39:
[C---:B------:R-:W-:Y:S01]  /*2d50*/  SHF.L.U64.HI R13, R126.reuse, 0x3, R127 ;  /* 0x000000037e0d7819 */ /* 0x040fe2000001027f */
[----:B------:R-:W-:Y:S01]  /*2d60*/  IMAD.SHL.U32 R12, R126, 0x8, RZ ;  /* 0x000000087e0c7824 */ /* 0x000fe200078e00ff */
[----:B-----5:R-:W-:Y:S01]  /*2d70*/  LOP3.LUT R11, R124, 0xffff, RZ, 0xc0, !PT ;  /* 0x0000ffff7c0b7812 */ /* 0x020fe200078ec0ff */
[----:B------:R-:W-:Y:S01]  /*2d80*/  BSSY B1, `(.L_x_41) ;  /* 0x0000013000017945 */ /* 0x000fe20003800000 */
[----:B------:R-:W-:Y:S01]  /*2d90*/  ISETP.GE.AND P0, PT, R0, 0x9, PT ;  /* 0x000000090000780c */ /* 0x000fe20003f06270 */
[----:B------:R-:W-:Y:S01]  /*2da0*/  IMAD.WIDE.U32 R12, R14, R126, R12 ;  /* 0x0000007e0e0c7225 */ /* 0x000fe200078e000c */
[----:B------:R-:W-:Y:S02]  /*2db0*/  PRMT R20, R11, 0x8880, RZ ;  /* 0x000088800b147816 */ /* 0x000fe400000000ff */
[----:B------:R-:W-:Y:S01]  /*2dc0*/  ISETP.LT.OR P5, PT, R10, 0x9, !P1 ;  /* 0x000000090a00780c */ /* 0x000fe20004fa1670 */
[----:B------:R-:W-:Y:S01]  /*2dd0*/  IMAD.IADD R14, R19, 0x1, R13 ;  /* 0x00000001130e7824 */ /* 0x000fe200078e020d */
[----:B------:R-:W-:Y:S01]  /*2de0*/  IADD3 R8, P2, P3, R8, R128, R12 ;  /* 0x0000008008087210 */ /* 0x000fe20007b5e00c */
[----:B------:R-:W-:-:S03]  /*2df0*/  IMAD R11, R20, R115, RZ ;  /* 0x00000073140b7224 */ /* 0x000fc600078e02ff */
[----:B------:R-:W-:Y:S01]  /*2e00*/  IADD3.X R9, R9, R129, R14, P2, P3 ;  /* 0x0000008109097210 */ /* 0x000fe200017e640e */
[----:B------:R-:W-:Y:S01]  /*2e10*/  @!P4 IMAD R13, R104, R114, R11 ;  /* 0x00000072680dc224 */ /* 0x000fe200078e020b */
[C---:B------:R-:W-:Y:S02]  /*2e20*/  ISETP.LT.OR P2, PT, R10.reuse, 0x2, !P1 ;  /* 0x000000020a00780c */ /* 0x040fe40004f41670 */
[C---:B------:R-:W-:Y:S02]  /*2e30*/  ISETP.LT.OR P3, PT, R10.reuse, 0x1, !P0 ;  /* 0x000000010a00780c */ /* 0x040fe40004761670 */
[----:B------:R1:W-:Y:S01]  /*2e40*/  @!P4 STG.E.U8 desc[UR36][R4.64], R13 ;  /* 0x0000000d0400c986 */ /* 0x0003e2000c101124 */
[C---:B------:R-:W-:Y:S02]  /*2e50*/  ISETP.LT.OR P4, PT, R10.reuse, 0x2, !P0 ;  /* 0x000000020a00780c */ /* 0x040fe40004781670 */
[----:B------:R-:W-:-:S06]  /*2e60*/  ISETP.LT.OR P1, PT, R10, 0xa, !P1 ;  /* 0x0000000a0a00780c */ /* 0x000fcc0004f21670 */
[----:B------:R-:W-:Y:S07]  /*2e70*/  @P2 BRA `(.L_x_42) ;  /* 0x00000000000c2947 */ /* 0x000fee0003800000 */
[----:B------:R-:W2:Y:S02]  /*2e80*/  LDG.E.U8 R124, desc[UR36][R2.64+0x1] ;  /* 0x00000124027c7981 */ /* 0x000ea4000c1e1100 */
[----:B--2---:R-:W-:-:S05]  /*2e90*/  PRMT R12, R124, 0x8880, RZ ;  /* 0x000088807c0c7816 */ /* 0x004fca00000000ff */
[----:B------:R-:W-:-:S07]  /*2ea0*/  IMAD R11, R12, R115, RZ ;  /* 0x000000730c0b7224 */ /* 0x000fce00078e02ff */
.L_x_42:
[----:B------:R-:W-:Y:S05]  /*2eb0*/  BSYNC B1 ;  /* 0x0000000000017941 */ /* 0x000fea0003800000 */
.L_x_41:
[----:B------:R-:W-:Y:S01]  /*2ec0*/  @!P2 IMAD R105, R105, R114, R11 ;  /* 0x000000726969a224 */ /* 0x000fe200078e020b */
[----:B------:R-:W-:Y:S04]  /*2ed0*/  BSSY B1, `(.L_x_43) ;  /* 0x0000006000017945 */ /* 0x000fe80003800000 */
[----:B------:R2:W-:Y:S01]  /*2ee0*/  @!P2 STG.E.U8 desc[UR36][R4.64+0x1], R105 ;  /* 0x000001690400a986 */ /* 0x0005e2000c101124 */
[----:B------:R-:W-:Y:S05]  /*2ef0*/  @P3 BRA `(.L_x_44) ;  /* 0x00000000000c3947 */ /* 0x000fea0003800000 */
[----:B------:R-:W3:Y:S02]  /*2f00*/  LDG.E.U8 R124, desc[UR36][R8.64] ;  /* 0x00000024087c7981 */ /* 0x000ee4000c1e1100 */
[----:B---3--:R-:W-:-:S05]  /*2f10*/  PRMT R12, R124, 0x8880, RZ ;  /* 0x000088807c0c7816 */ /* 0x008fca00000000ff */
[----:B------:R-:W-:-:S07]  /*2f20*/  IMAD R11, R12, R115, RZ ;  /* 0x000000730c0b7224 */ /* 0x000fce00078e02ff */
.L_x_44:
[----:B------:R-:W-:Y:S05]  /*2f30*/  BSYNC B1 ;  /* 0x0000000000017941 */ /* 0x000fea0003800000 */
.L_x_43:
[----:B-1----:R-:W-:Y:S01]  /*2f40*/  @!P3 IMAD R13, R106, R114, R11 ;  /* 0x000000726a0db224 */ /* 0x002fe200078e020b */
[----:B------:R-:W-:Y:S04]  /*2f50*/  BSSY B1, `(.L_x_45) ;  /* 0x0000006000017945 */ /* 0x000fe80003800000 */
[----:B------:R1:W-:Y:S01]  /*2f60*/  @!P3 STG.E.U8 desc[UR36][R6.64], R13 ;  /* 0x0000000d0600b986 */ /* 0x0003e2000c101124 */
[----:B------:R-:W-:Y:S05]  /*2f70*/  @P4 BRA `(.L_x_46) ;  /* 0x00000000000c4947 */ /* 0x000fea0003800000 */
[----:B------:R-:W3:Y:S02]  /*2f80*/  LDG.E.U8 R124, desc[UR36][R8.64+0x1] ;  /* 0x00000124087c7981 */ /* 0x000ee4000c1e1100 */
[----:B---3--:R-:W-:-:S05]  /*2f90*/  PRMT R12, R124, 0x8880, RZ ;  /* 0x000088807c0c7816 */ /* 0x008fca00000000ff */
[----:B------:R-:W-:-:S07]  /*2fa0*/  IMAD R11, R12, R115, RZ ;  /* 0x000000730c0b7224 */ /* 0x000fce00078e02ff */
.L_x_46:
[----:B------:R-:W-:Y:S05]  /*2fb0*/  BSYNC B1 ;  /* 0x0000000000017941 */ /* 0x000fea0003800000 */
.L_x_45:
[----:B------:R-:W-:Y:S01]  /*2fc0*/  @!P4 IMAD R107, R107, R114, R11 ;  /* 0x000000726b6bc224 */ /* 0x000fe200078e020b */
[----:B------:R-:W-:Y:S04]  /*2fd0*/  BSSY B1, `(.L_x_47) ;  /* 0x0000006000017945 */ /* 0x000fe80003800000 */
[----:B------:R3:W-:Y:S01]  /*2fe0*/  @!P4 STG.E.U8 desc[UR36][R6.64+0x1], R107 ;  /* 0x0000016b0600c986 */ /* 0x0007e2000c101124 */
[----:B------:R-:W-:Y:S05]  /*2ff0*/  @P5 BRA `(.L_x_48) ;  /* 0x00000000000c5947 */ /* 0x000fea0003800000 */
[----:B------:R-:W4:Y:S02]  /*3000*/  LDG.E.U8 R124, desc[UR36][R2.64+0x8] ;  /* 0x00000824027c7981 */ /* 0x000f24000c1e1100 */
[----:B----4-:R-:W-:-:S05]  /*3010*/  PRMT R12, R124, 0x8880, RZ ;  /* 0x000088807c0c7816 */ /* 0x010fca00000000ff */
[----:B------:R-:W-:-:S07]  /*3020*/  IMAD R11, R12, R115, RZ ;  /* 0x000000730c0b7224 */ /* 0x000fce00078e02ff */
.L_x_48:
[----:B------:R-:W-:Y:S05]  /*3030*/  BSYNC B1 ;  /* 0x0000000000017941 */ /* 0x000fea0003800000 */
.L_x_47:
[----:B-1----:R-:W-:Y:S01]  /*3040*/  @!P5 IMAD R13, R108, R114, R11 ;  /* 0x000000726c0dd224 */ /* 0x002fe200078e020b */
[----:B------:R-:W-:Y:S04]  /*3050*/  BSSY B1, `(.L_x_49) ;  /* 0x0000006000017945 */ /* 0x000fe80003800000 */
[----:B------:R1:W-:Y:S01]  /*3060*/  @!P5 STG.E.U8 desc[UR36][R4.64+0x8], R13 ;  /* 0x0000080d0400d986 */ /* 0x0003e2000c101124 */
[----:B------:R-:W-:Y:S05]  /*3070*/  @P1 BRA `(.L_x_50) ;  /* 0x00000000000c1947 */ /* 0x000fea0003800000 */
[----:B------:R-:W4:Y:S02]  /*3080*/  LDG.E.U8 R124, desc[UR36][R2.64+0x9] ;  /* 0x00000924027c7981 */ /* 0x000f24000c1e1100 */
[----:B----4-:R-:W-:-:S05]  /*3090*/  PRMT R12, R124, 0x8880, RZ ;  /* 0x000088807c0c7816 */ /* 0x010fca00000000ff */
[----:B------:R-:W-:-:S07]  /*30a0*/  IMAD R11, R12, R115, RZ ;  /* 0x000000730c0b7224 */ /* 0x000fce00078e02ff */
.L_x_50:
[----:B------:R-:W-:Y:S05]  /*30b0*/  BSYNC B1 ;  /* 0x0000000000017941 */ /* 0x000fea0003800000 */
.L_x_49:
[----:B------:R-:W-:Y:S01]  /*30c0*/  @!P1 IMAD R109, R109, R114, R11 ;  /* 0x000000726d6d9224 */ /* 0x000fe200078e020b */
[C---:B------:R-:W-:Y:S01]  /*30d0*/  ISETP.GE.AND P3, PT, R10.reuse, 0x11, PT ;  /* 0x000000110a00780c */ /* 0x040fe20003f66270 */
[----:B------:R-:W-:Y:S01]  /*30e0*/  BSSY B1, `(.L_x_51) ;  /* 0x000000b000017945 */ /* 0x000fe20003800000 */
[C---:B------:R-:W-:Y:S02]  /*30f0*/  ISETP.GE.AND P2, PT, R10.reuse, 0x12, PT ;  /* 0x000000120a00780c */ /* 0x040fe40003f46270 */
[----:B------:R4:W-:Y:S01]  /*3100*/  @!P1 STG.E.U8 desc[UR36][R4.64+0x9], R109 ;  /* 0x0000096d04009986 */ /* 0x0009e2000c101124 */
[C---:B------:R-:W-:Y:S02]  /*3110*/  ISETP.LT.OR P1, PT, R10.reuse, 0x9, !P0 ;  /* 0x000000090a00780c */ /* 0x040fe40004721670 */
[----:B------:R-:W-:Y:S02]  /*3120*/  ISETP.LT.OR P0, PT, R10, 0xa, !P0 ;  /* 0x0000000a0a00780c */ /* 0x000fe40004701670 */
[----:B------:R-:W-:-:S02]  /*3130*/  ISETP.LT.OR P5, PT, R0, 0x1, !P3 ;  /* 0x000000010000780c */ /* 0x000fc40005fa1670 */
[----:B------:R-:W-:-:S07]  /*3140*/  ISETP.LT.OR P4, PT, R0, 0x1, !P2 ;  /* 0x000000010000780c */ /* 0x000fce0005781670 */
[----:B----4-:R-:W-:Y:S06]  /*3150*/  @P1 BRA `(.L_x_52) ;  /* 0x00000000000c1947 */ /* 0x010fec0003800000 */
[----:B------:R-:W4:Y:S02]  /*3160*/  LDG.E.U8 R124, desc[UR36][R8.64+0x8] ;  /* 0x00000824087c7981 */ /* 0x000f24000c1e1100 */
[----:B----4-:R-:W-:-:S05]  /*3170*/  PRMT R12, R124, 0x8880, RZ ;  /* 0x000088807c0c7816 */ /* 0x010fca00000000ff */
[----:B------:R-:W-:-:S07]  /*3180*/  IMAD R11, R12, R115, RZ ;  /* 0x000000730c0b7224 */ /* 0x000fce00078e02ff */
.L_x_52:
[----:B------:R-:W-:Y:S05]  /*3190*/  BSYNC B1 ;  /* 0x0000000000017941 */ /* 0x000fea0003800000 */
.L_x_51:
[----:B-1----:R-:W-:Y:S01]  /*31a0*/  @!P1 IMAD R13, R110, R114, R11 ;  /* 0x000000726e0d9224 */ /* 0x002fe200078e020b */
[----:B------:R-:W-:Y:S04]  /*31b0*/  BSSY B1, `(.L_x_53) ;  /* 0x0000006000017945 */ /* 0x000fe80003800000 */
[----:B------:R1:W-:Y:S01]  /*31c0*/  @!P1 STG.E.U8 desc[UR36][R6.64+0x8], R13 ;  /* 0x0000080d06009986 */ /* 0x0003e2000c101124 */
[----:B------:R-:W-:Y:S05]  /*31d0*/  @P0 BRA `(.L_x_54) ;  /* 0x00000000000c0947 */ /* 0x000fea0003800000 */
[----:B------:R-:W4:Y:S02]  /*31e0*/  LDG.E.U8 R124, desc[UR36][R8.64+0x9] ;  /* 0x00000924087c7981 */ /* 0x000f24000c1e1100 */
[----:B----4-:R-:W-:-:S05]  /*31f0*/  PRMT R12, R124, 0x8880, RZ ;  /* 0x000088807c0c7816 */ /* 0x010fca00000000ff */
[----:B------:R-:W-:-:S07]  /*3200*/  IMAD R11, R12, R115, RZ ;  /* 0x000000730c0b7224 */ /* 0x000fce00078e02ff */
.L_x_54:
[----:B------:R-:W-:Y:S05]  /*3210*/  BSYNC B1 ;  /* 0x0000000000017941 */ /* 0x000fea0003800000 */
.L_x_53:
[----:B------:R-:W-:Y:S01]  /*3220*/  @!P0 IMAD R111, R111, R114, R11 ;  /* 0x000000726f6f8224 */ /* 0x000fe200078e020b */
[----:B------:R-:W-:Y:S04]  /*3230*/  BSSY B1, `(.L_x_55) ;  /* 0x0000006000017945 */ /* 0x000fe80003800000 */
[----:B------:R4:W-:Y:S01]  /*3240*/  @!P0 STG.E.U8 desc[UR36][R6.64+0x9], R111 ;  /* 0x0000096f06008986 */ /* 0x0009e2000c101124 */
[----:B------:R-:W-:Y:S05]  /*3250*/  @P5 BRA `(.L_x_56) ;  /* 0x00000000000c5947 */ /* 0x000fea0003800000 */
[----:B------:R-:W5:Y:S02]  /*3260*/  LDG.E.U8 R124, desc[UR36][R2.64+0x10] ;  /* 0x00001024027c7981 */ /* 0x000f64000c1e1100 */
[----:B-----5:R-:W-:-:S05]  /*3270*/  PRMT R12, R124, 0x8880, RZ ;  /* 0x000088807c0c7816 */ /* 0x020fca00000000ff */
[----:B------:R-:W-:-:S07]  /*3280*/  IMAD R11, R12, R115, RZ ;  /* 0x000000730c0b7224 */ /* 0x000fce00078e02ff */
.L_x_56:
[----:B------:R-:W-:Y:S05]  /*3290*/  BSYNC B1 ;  /* 0x0000000000017941 */ /* 0x000fea0003800000 */
.L_x_55:
[----:B-1----:R-:W-:Y:S01]  /*32a0*/  @!P5 IMAD R13, R96, R114, R11 ;  /* 0x00000072600dd224 */ /* 0x002fe200078e020b */
[----:B------:R-:W-:Y:S04]  /*32b0*/  BSSY B1, `(.L_x_57) ;  /* 0x0000006000017945 */ /* 0x000fe80003800000 */
[----:B------:R1:W-:Y:S01]  /*32c0*/  @!P5 STG.E.U8 desc[UR36][R4.64+0x10], R13 ;  /* 0x0000100d0400d986 */ /* 0x0003e2000c101124 */
[----:B------:R-:W-:Y:S05]  /*32d0*/  @P4 BRA `(.L_x_58) ;  /* 0x00000000000c4947 */ /* 0x000fea0003800000 */
[----:B------:R-:W5:Y:S02]  /*32e0*/  LDG.E.U8 R124, desc[UR36][R2.64+0x11] ;  /* 0x00001124027c7981 */ /* 0x000f64000c1e1100 */
[----:B-----5:R-:W-:-:S05]  /*32f0*/  PRMT R12, R124, 0x8880, RZ ;  /* 0x000088807c0c7816 */ /* 0x020fca00000000ff */
[----:B------:R-:W-:-:S07]  /*3300*/  IMAD R11, R12, R115, RZ ;  /* 0x000000730c0b7224 */ /* 0x000fce00078e02ff */
.L_x_58:
[----:B------:R-:W-:Y:S05]  /*3310*/  BSYNC B1 ;  /* 0x0000000000017941 */ /* 0x000fea0003800000 */
.L_x_57:
[----:B------:R-:W-:Y:S01]  /*3320*/  ISETP.LT.OR P3, PT, R0, 0x9, !P3 ;  /* 0x000000090000780c */ /* 0x000fe20005f61670 */
[----:B------:R-:W-:Y:S01]  /*3330*/  @!P4 IMAD R97, R97, R114, R11 ;  /* 0x000000726161c224 */ /* 0x000fe200078e020b */
[C---:B------:R-:W-:Y:S01]  /*3340*/  ISETP.GE.AND P1, PT, R10.reuse, 0x19, PT ;  /* 0x000000190a00780c */ /* 0x040fe20003f26270 */
[----:B------:R-:W-:Y:S01]  /*3350*/  BSSY B1, `(.L_x_59) ;  /* 0x000000a000017945 */ /* 0x000fe20003800000 */
[----:B------:R-:W-:Y:S02]  /*3360*/  ISETP.GE.AND P0, PT, R10, 0x1a, PT ;  /* 0x0000001a0a00780c */ /* 0x000fe40003f06270 */
[----:B------:R0:W-:Y:S01]  /*3370*/  @!P4 STG.E.U8 desc[UR36][R4.64+0x11], R97 ;  /* 0x000011610400c986 */ /* 0x0001e2000c101124 */
[C---:B------:R-:W-:Y:S02]  /*3380*/  ISETP.LT.OR P2, PT, R0.reuse, 0x9, !P2 ;  /* 0x000000090000780c */ /* 0x040fe40005741670 */
[C---:B------:R-:W-:Y:S02]  /*3390*/  ISETP.LT.OR P5, PT, R0.reuse, 0x1, !P1 ;  /* 0x000000010000780c */ /* 0x040fe40004fa1670 */
[----:B------:R-:W-:-:S02]  /*33a0*/  ISETP.LT.OR P4, PT, R0, 0x1, !P0 ;  /* 0x000000010000780c */ /* 0x000fc40004781670 */
[----:B------:R-:W-:Y:S11]  /*33b0*/  @P3 BRA `(.L_x_60) ;  /* 0x00000000000c3947 */ /* 0x000ff60003800000 */
[----:B------:R-:W5:Y:S02]  /*33c0*/  LDG.E.U8 R124, desc[UR36][R8.64+0x10] ;  /* 0x00001024087c7981 */ /* 0x000f64000c1e1100 */
[----:B-----5:R-:W-:-:S05]  /*33d0*/  PRMT R12, R124, 0x8880, RZ ;  /* 0x000088807c0c7816 */ /* 0x020fca00000000ff */
[----:B------:R-:W-:-:S07]  /*33e0*/  IMAD R11, R12, R115, RZ ;  /* 0x000000730c0b7224 */ /* 0x000fce00078e02ff */
.L_x_60:
[----:B------:R-:W-:Y:S05]  /*33f0*/  BSYNC B1 ;  /* 0x0000000000017941 */ /* 0x000fea0003800000 */
.L_x_59:
[----:B-1----:R-:W-:Y:S01]  /*3400*/  @!P3 IMAD R13, R98, R114, R11 ;  /* 0x00000072620db224 */ /* 0x002fe200078e020b */
[----:B------:R-:W-:Y:S04]  /*3410*/  BSSY B1, `(.L_x_61) ;  /* 0x0000006000017945 */ /* 0x000fe80003800000 */
[----:B------:R1:W-:Y:S01]  /*3420*/  @!P3 STG.E.U8 desc[UR36][R6.64+0x10], R13 ;  /* 0x0000100d0600b986 */ /* 0x0003e2000c101124 */
[----:B------:R-:W-:Y:S05]  /*3430*/  @P2 BRA `(.L_x_62) ;  /* 0x00000000000c2947 */ /* 0x000fea0003800000 */
[----:B------:R-:W5:Y:S02]  /*3440*/  LDG.E.U8 R124, desc[UR36][R8.64+0x11] ;  /* 0x00001124087c7981 */ /* 0x000f64000c1e1100 */
[----:B-----5:R-:W-:-:S05]  /*3450*/  PRMT R12, R124, 0x8880, RZ ;  /* 0x000088807c0c7816 */ /* 0x020fca00000000ff */
[----:B------:R-:W-:-:S07]  /*3460*/  IMAD R11, R12, R115, RZ ;  /* 0x000000730c0b7224 */ /* 0x000fce00078e02ff */
.L_x_62:
[----:B------:R-:W-:Y:S05]  /*3470*/  BSYNC B1 ;  /* 0x0000000000017941 */ /* 0x000fea0003800000 */
.L_x_61:
[----:B------:R-:W-:Y:S01]  /*3480*/  @!P2 IMAD R99, R99, R114, R11 ;  /* 0x000000726363a224 */ /* 0x000fe200078e020b */
[----:B------:R-:W-:Y:S04]  /*3490*/  BSSY B1, `(.L_x_63) ;  /* 0x0000006000017945 */ /* 0x000fe80003800000 */
[----:B------:R0:W-:Y:S01]  /*34a0*/  @!P2 STG.E.U8 desc[UR36][R6.64+0x11], R99 ;  /* 0x000011630600a986 */ /* 0x0001e2000c101124 */
[----:B------:R-:W-:Y:S05]  /*34b0*/  @P5 BRA `(.L_x_64) ;  /* 0x00000000000c5947 */ /* 0x000fea0003800000 */
[----:B------:R-:W5:Y:S02]  /*34c0*/  LDG.E.U8 R124, desc[UR36][R2.64+0x18] ;  /* 0x00001824027c7981 */ /* 0x000f64000c1e1100 */
[----:B-----5:R-:W-:-:S05]  /*34d0*/  PRMT R12, R124, 0x8880, RZ ;  /* 0x000088807c0c7816 */ /* 0x020fca00000000ff */
[----:B------:R-:W-:-:S07]  /*34e0*/  IMAD R11, R12, R115, RZ ;  /* 0x000000730c0b7224 */ /* 0x000fce00078e02ff */
.L_x_64:
[----:B------:R-:W-:Y:S05]  /*34f0*/  BSYNC B1 ;  /* 0x0000000000017941 */ /* 0x000fea0003800000 */
.L_x_63:
[----:B-1----:R-:W-:Y:S01]  /*3500*/  @!P5 IMAD R13, R100, R114, R11 ;  /* 0x00000072640dd224 */ /* 0x002fe200078e020b */
[----:B------:R-:W-:Y:S04]  /*3510*/  BSSY B1, `(.L_x_65) ;  /* 0x0000006000017945 */ /* 0x000fe80003800000 */
[----:B------:R1:W-:Y:S01]  /*3520*/  @!P5 STG.E.U8 desc[UR36][R4.64+0x18], R13 ;  /* 0x0000180d0400d986 */ /* 0x0003e2000c101124 */
[----:B------:R-:W-:Y:S05]  /*3530*/  @P4 BRA `(.L_x_66) ;  /* 0x00000000000c4947 */ /* 0x000fea0003800000 */
[----:B------:R-:W5:Y:S02]  /*3540*/  LDG.E.U8 R124, desc[UR36][R2.64+0x19] ;  /* 0x00001924027c7981 */ /* 0x000f64000c1e1100 */
[----:B-----5:R-:W-:-:S05]  /*3550*/  PRMT R12, R124, 0x8880, RZ ;  /* 0x000088807c0c7816 */ /* 0x020fca00000000ff */
[----:B------:R-:W-:-:S07]  /*3560*/  IMAD R11, R12, R115, RZ ;  /* 0x000000730c0b7224 */ /* 0x000fce00078e02ff */
.L_x_66:
[----:B------:R-:W-:Y:S05]  /*3570*/  BSYNC B1 ;  /* 0x0000000000017941 */ /* 0x000fea0003800000 */
.L_x_65:
        /* <DEDUP_REMOVED lines=13> */
.L_x_68:
[----:B------:R-:W-:Y:S05]  /*3650*/  BSYNC B1 ;  /* 0x0000000000017941 */ /* 0x000fea0003800000 */
.L_x_67:
[----:B-1----:R-:W-:Y:S01]  /*3660*/  @!P1 IMAD R13, R102, R114, R11 ;  /* 0x00000072660d9224 */ /* 0x002fe200078e020b */
[----:B------:R-:W-:Y:S04]  /*3670*/  BSSY B1, `(.L_x_69) ;  /* 0x0000006000017945 */ /* 0x000fe80003800000 */
[----:B------:R1:W-:Y:S01]  /*3680*/  @!P1 STG.E.U8 desc[UR36][R6.64+0x18], R13 ;  /* 0x0000180d06009986 */ /* 0x0003e2000c101124 */
[----:B------:R-:W-:Y:S05]  /*3690*/  @P0 BRA `(.L_x_70) ;  /* 0x00000000000c0947 */ /* 0x000fea0003800000 */
[----:B------:R-:W5:Y:S02]  /*36a0*/  LDG.E.U8 R124, desc[UR36][R8.64+0x19] ;  /* 0x00001924087c7981 */ /* 0x000f64000c1e1100 */
[----:B-----5:R-:W-:-:S05]  /*36b0*/  PRMT R12, R124, 0x8880, RZ ;  /* 0x000088807c0c7816 */ /* 0x020fca00000000ff */
[----:B------:R-:W-:-:S07]  /*36c0*/  IMAD R11, R12, R115, RZ ;  /* 0x000000730c0b7224 */ /* 0x000fce00078e02ff */
.L_x_70:
[----:B------:R-:W-:Y:S05]  /*36d0*/  BSYNC B1 ;  /* 0x0000000000017941 */ /* 0x000fea0003800000 */
.L_x_69:
[----:B------:R-:W-:Y:S01]  /*36e0*/  @!P0 IMAD R103, R103, R114, R11 ;  /* 0x0000007267678224 */ /* 0x000fe200078e020b */
[----:B------:R-:W-:Y:S04]  /*36f0*/  BSSY B1, `(.L_x_71) ;  /* 0x0000006000017945 */ /* 0x000fe80003800000 */
[----:B------:R0:W-:Y:S01]  /*3700*/  @!P0 STG.E.U8 desc[UR36][R6.64+0x19], R103 ;  /* 0x0000196706008986 */ /* 0x0001e2000c101124 */
[----:B------:R-:W-:Y:S05]  /*3710*/  @P5 BRA `(.L_x_72) ;  /* 0x00000000000c5947 */ /* 0x000fea0003800000 */
[----:B------:R-:W5:Y:S02]  /*3720*/  LDG.E.U8 R124, desc[UR36][R2.64+0x20] ;  /* 0x00002024027c7981 */ /* 0x000f64000c1e1100 */
[----:B-----5:R-:W-:-:S05]  /*3730*/  PRMT R12, R124, 0x8880, RZ ;  /* 0x000088807c0c7816 */ /* 0x020fca00000000ff */
[----:B------:R-:W-:-:S07]  /*3740*/  IMAD R11, R12, R115, RZ ;  /* 0x000000730c0b7224 */ /* 0x000fce00078e02ff */
.L_x_72:
[----:B------:R-:W-:Y:S05]  /*3750*/  BSYNC B1 ;  /* 0x0000000000017941 */ /* 0x000fea0003800000 */
.L_x_71:
[----:B-1----:R-:W-:Y:S01]  /*3760*/  @!P5 IMAD R13, R88, R114, R11 ;  /* 0x00000072580dd224 */ /* 0x002fe200078e020b */
[----:B------:R-:W-:Y:S04]  /*3770*/  BSSY B1, `(.L_x_73) ;  /* 0x0000006000017945 */ /* 0x000fe80003800000 */
[----:B------:R1:W-:Y:S01]  /*3780*/  @!P5 STG.E.U8 desc[UR36][R4.64+0x20], R13 ;  /* 0x0000200d0400d986 */ /* 0x0003e2000c101124 */
[----:B------:R-:W-:Y:S05]  /*3790*/  @P4 BRA `(.L_x_74) ;  /* 0x00000000000c4947 */ /* 0x000fea0003800000 */
[----:B------:R-:W5:Y:S02]  /*37a0*/  LDG.E.U8 R124, desc[UR36][R2.64+0x21] ;  /* 0x00002124027c7981 */ /* 0x000f64000c1e1100 */
[----:B-----5:R-:W-:-:S05]  /*37b0*/  PRMT R12, R124, 0x8880, RZ ;  /* 0x000088807c0c7816 */ /* 0x020fca00000000ff */
[----:B------:R-:W-:-:S07]  /*37c0*/  IMAD R11, R12, R115, RZ ;  /* 0x000000730c0b7224 */ /* 0x000fce00078e02ff */
.L_x_74:
[----:B------:R-:W-:Y:S05]  /*37d0*/  BSYNC B1 ;  /* 0x0000000000017941 */ /* 0x000fea0003800000 */
.L_x_73:
        /* <DEDUP_REMOVED lines=13> */
.L_x_76:
[----:B------:R-:W-:Y:S05]  /*38b0*/  BSYNC B1 ;  /* 0x0000000000017941 */ /* 0x000fea0003800000 */
.L_x_75:
[----:B-1----:R-:W-:Y:S01]  /*38c0*/  @!P3 IMAD R13, R90, R114, R11 ;  /* 0x000000725a0db224 */ /* 0x002fe200078e020b */
[----:B------:R-:W-:Y:S04]  /*38d0*/  BSSY B1, `(.L_x_77) ;  /* 0x0000006000017945 */ /* 0x000fe80003800000 */
[----:B------:R1:W-:Y:S01]  /*38e0*/  @!P3 STG.E.U8 desc[UR36][R6.64+0x20], R13 ;  /* 0x0000200d0600b986 */ /* 0x0003e2000c101124 */
[----:B------:R-:W-:Y:S05]  /*38f0*/  @P2 BRA `(.L_x_78) ;  /* 0x00000000000c2947 */ /* 0x000fea0003800000 */
[----:B------:R-:W5:Y:S02]  /*3900*/  LDG.E.U8 R124, desc[UR36][R8.64+0x21] ;  /* 0x00002124087c7981 */ /* 0x000f64000c1e1100 */
[----:B-----5:R-:W-:-:S05]  /*3910*/  PRMT R12, R124, 0x8880, RZ ;  /* 0x000088807c0c7816 */ /* 0x020fca00000000ff */
[----:B------:R-:W-:-:S07]  /*3920*/  IMAD R11, R12, R115, RZ ;  /* 0x000000730c0b7224 */ /* 0x000fce00078e02ff */
.L_x_78:
[----:B------:R-:W-:Y:S05]  /*3930*/  BSYNC B1 ;  /* 0x0000000000017941 */ /* 0x000fea0003800000 */
.L_x_77:
[----:B------:R-:W-:Y:S01]  /*3940*/  @!P2 IMAD R91, R91, R114, R11 ;  /* 0x000000725b5ba224 */ /* 0x000fe200078e020b */
[----:B------:R-:W-:Y:S04]  /*3950*/  BSSY B1, `(.L_x_79) ;  /* 0x0000006000017945 */ /* 0x000fe80003800000 */
[----:B------:R0:W-:Y:S01]  /*3960*/  @!P2 STG.E.U8 desc[UR36][R6.64+0x21], R91 ;  /* 0x0000215b0600a986 */ /* 0x0001e2000c101124 */
[----:B------:R-:W-:Y:S05]  /*3970*/  @P5 BRA `(.L_x_80) ;  /* 0x00000000000c5947 */ /* 0x000fea0003800000 */
[----:B------:R-:W5:Y:S02]  /*3980*/  LDG.E.U8 R124, desc[UR36][R2.64+0x28] ;  /* 0x00002824027c7981 */ /* 0x000f64000c1e1100 */
[----:B-----5:R-:W-:-:S05]  /*3990*/  PRMT R12, R124, 0x8880, RZ ;  /* 0x000088807c0c7816 */ /* 0x020fca00000000ff */
[----:B------:R-:W-:-:S07]  /*39a0*/  IMAD R11, R12, R115, RZ ;  /* 0x000000730c0b7224 */ /* 0x000fce00078e02ff */
.L_x_80:
[----:B------:R-:W-:Y:S05]  /*39b0*/  BSYNC B1 ;  /* 0x0000000000017941 */ /* 0x000fea0003800000 */
.L_x_79:
[----:B-1----:R-:W-:Y:S01]  /*39c0*/  @!P5 IMAD R13, R92, R114, R11 ;  /* 0x000000725c0dd224 */ /* 0x002fe200078e020b */
[----:B------:R-:W-:Y:S04]  /*39d0*/  BSSY B1, `(.L_x_81) ;  /* 0x0000006000017945 */ /* 0x000fe80003800000 */
[----:B------:R1:W-:Y:S01]  /*39e0*/  @!P5 STG.E.U8 desc[UR36][R4.64+0x28], R13 ;  /* 0x0000280d0400d986 */ /* 0x0003e2000c101124 */
[----:B------:R-:W-:Y:S05]  /*39f0*/  @P4 BRA `(.L_x_82) ;  /* 0x00000000000c4947 */ /* 0x000fea0003800000 */
[----:B------:R-:W5:Y:S02]  /*3a00*/  LDG.E.U8 R124, desc[UR36][R2.64+0x29] ;  /* 0x00002924027c7981 */ /* 0x000f64000c1e1100 */
[----:B-----5:R-:W-:-:S05]  /*3a10*/  PRMT R12, R124, 0x8880, RZ ;  /* 0x000088807c0c7816 */ /* 0x020fca00000000ff */
[----:B------:R-:W-:-:S07]  /*3a20*/  IMAD R11, R12, R115, RZ ;  /* 0x000000730c0b7224 */ /* 0x000fce00078e02ff */
.L_x_82:
[----:B------:R-:W-:Y:S05]  /*3a30*/  BSYNC B1 ;  /* 0x0000000000017941 */ /* 0x000fea0003800000 */
.L_x_81:
        /* <DEDUP_REMOVED lines=13> */
.L_x_84:
[----:B------:R-:W-:Y:S05]  /*3b10*/  BSYNC B1 ;  /* 0x0000000000017941 */ /* 0x000fea0003800000 */
.L_x_83:
[----:B-1----:R-:W-:Y:S01]  /*3b20*/  @!P1 IMAD R13, R94, R114, R11 ;  /* 0x000000725e0d9224 */ /* 0x002fe200078e020b */
[----:B------:R-:W-:Y:S04]  /*3b30*/  BSSY B1, `(.L_x_85) ;  /* 0x0000006000017945 */ /* 0x000fe80003800000 */
[----:B------:R1:W-:Y:S01]  /*3b40*/  @!P1 STG.E.U8 desc[UR36][R6.64+0x28], R13 ;  /* 0x0000280d06009986 */ /* 0x0003e2000c101124 */
[----:B------:R-:W-:Y:S05]  /*3b50*/  @P0 BRA `(.L_x_86) ;  /* 0x00000000000c0947 */ /* 0x000fea0003800000 */
[----:B------:R-:W5:Y:S02]  /*3b60*/  LDG.E.U8 R124, desc[UR36][R8.64+0x29] ;  /* 0x00002924087c7981 */ /* 0x000f64000c1e1100 */
[----:B-----5:R-:W-:-:S05]  /*3b70*/  PRMT R12, R124, 0x8880, RZ ;  /* 0x000088807c0c7816 */ /* 0x020fca00000000ff */
[----:B------:R-:W-:-:S07]  /*3b80*/  IMAD R11, R12, R115, RZ ;  /* 0x000000730c0b7224 */ /* 0x000fce00078e02ff */
.L_x_86:
[----:B------:R-:W-:Y:S05]  /*3b90*/  BSYNC B1 ;  /* 0x0000000000017941 */ /* 0x000fea0003800000 */
.L_x_85:
[----:B------:R-:W-:Y:S01]  /*3ba0*/  @!P0 IMAD R95, R95, R114, R11 ;  /* 0x000000725f5f8224 */ /* 0x000fe200078e020b */
[----:B------:R-:W-:Y:S04]  /*3bb0*/  BSSY B1, `(.L_x_87) ;  /* 0x0000006000017945 */ /* 0x000fe80003800000 */
[----:B------:R0:W-:Y:S01]  /*3bc0*/  @!P0 STG.E.U8 desc[UR36][R6.64+0x29], R95 ;  /* 0x0000295f06008986 */ /* 0x0001e2000c101124 */
[----:B------:R-:W-:Y:S05]  /*3bd0*/  @P5 BRA `(.L_x_88) ;  /* 0x00000000000c5947 */ /* 0x000fea0003800000 */
[----:B------:R-:W5:Y:S02]  /*3be0*/  LDG.E.U8 R124, desc[UR36][R2.64+0x30] ;  /* 0x00003024027c7981 */ /* 0x000f64000c1e1100 */
[----:B-----5:R-:W-:-:S05]  /*3bf0*/  PRMT R12, R124, 0x8880, RZ ;  /* 0x000088807c0c7816 */ /* 0x020fca00000000ff */
[----:B------:R-:W-:-:S07]  /*3c00*/  IMAD R11, R12, R115, RZ ;  /* 0x000000730c0b7224 */ /* 0x000fce00078e02ff */
.L_x_88:
[----:B------:R-:W-:Y:S05]  /*3c10*/  BSYNC B1 ;  /* 0x0000000000017941 */ /* 0x000fea0003800000 */
.L_x_87:
[----:B-1----:R-:W-:Y:S01]  /*3c20*/  @!P5 IMAD R13, R80, R114, R11 ;  /* 0x00000072500dd224 */ /* 0x002fe200078e020b */
[----:B------:R-:W-:Y:S04]  /*3c30*/  BSSY B1, `(.L_x_89) ;  /* 0x0000006000017945 */ /* 0x000fe80003800000 */
[----:B------:R1:W-:Y:S01]  /*3c40*/  @!P5 STG.E.U8 desc[UR36][R4.64+0x30], R13 ;  /* 0x0000300d0400d986 */ /* 0x0003e2000c101124 */
[----:B------:R-:W-:Y:S05]  /*3c50*/  @P4 BRA `(.L_x_90) ;  /* 0x00000000000c4947 */ /* 0x000fea0003800000 */
[----:B------:R-:W5:Y:S02]  /*3c60*/  LDG.E.U8 R124, desc[UR36][R2.64+0x31] ;  /* 0x00003124027c7981 */ /* 0x000f64000c1e1100 */
[----:B-----5:R-:W-:-:S05]  /*3c70*/  PRMT R12, R124, 0x8880, RZ ;  /* 0x000088807c0c7816 */ /* 0x020fca00000000ff */
[----:B------:R-:W-:-:S07]  /*3c80*/  IMAD R11, R12, R115, RZ ;  /* 0x000000730c0b7224 */ /* 0x000fce00078e02ff */
.L_x_90:
[----:B------:R-:W-:Y:S05]  /*3c90*/  BSYNC B1 ;  /* 0x0000000000017941 */ /* 0x000fea0003800000 */
.L_x_89:
        /* <DEDUP_REMOVED lines=13> */
.L_x_92:
[----:B------:R-:W-:Y:S05]  /*3d70*/  BSYNC B1 ;  /* 0x0000000000017941 */ /* 0x000fea0003800000 */
.L_x_91:
[----:B-1----:R-:W-:Y:S01]  /*3d80*/  @!P3 IMAD R13, R82, R114, R11 ;  /* 0x00000072520db224 */ /* 0x002fe200078e020b */
[----:B------:R-:W-:Y:S04]  /*3d90*/  BSSY B1, `(.L_x_93) ;  /* 0x0000006000017945 */ /* 0x000fe80003800000 */
[----:B------:R1:W-:Y:S01]  /*3da0*/  @!P3 STG.E.U8 desc[UR36][R6.64+0x30], R13 ;  /* 0x0000300d0600b986 */ /* 0x0003e2000c101124 */
[----:B------:R-:W-:Y:S05]  /*3db0*/  @P2 BRA `(.L_x_94) ;  /* 0x00000000000c2947 */ /* 0x000fea0003800000 */
[----:B------:R-:W5:Y:S02]  /*3dc0*/  LDG.E.U8 R124, desc[UR36][R8.64+0x31] ;  /* 0x00003124087c7981 */ /* 0x000f64000c1e1100 */
[----:B-----5:R-:W-:-:S05]  /*3dd0*/  PRMT R12, R124, 0x8880, RZ ;  /* 0x000088807c0c7816 */ /* 0x020fca00000000ff */
[----:B------:R-:W-:-:S07]  /*3de0*/  IMAD R11, R12, R115, RZ ;  /* 0x000000730c0b7224 */ /* 0x000fce00078e02ff */
.L_x_94:
[----:B------:R-:W-:Y:S05]  /*3df0*/  BSYNC B1 ;  /* 0x0000000000017941 */ /* 0x000fea0003800000 */
.L_x_93:
[----:B------:R-:W-:Y:S01]  /*3e00*/  @!P2 IMAD R83, R83, R114, R11 ;  /* 0x000000725353a224 */ /* 0x000fe200078e020b */
[----:B------:R-:W-:Y:S04]  /*3e10*/  BSSY B1, `(.L_x_95) ;  /* 0x0000006000017945 */ /* 0x000fe80003800000 */
[----:B------:R0:W-:Y:S01]  /*3e20*/  @!P2 STG.E.U8 desc[UR36][R6.64+0x31], R83 ;  /* 0x000031530600a986 */ /* 0x0001e2000c101124 */
[----:B------:R-:W-:Y:S05]  /*3e30*/  @P5 BRA `(.L_x_96) ;  /* 0x00000000000c5947 */ /* 0x000fea0003800000 */
[----:B------:R-:W5:Y:S02]  /*3e40*/  LDG.E.U8 R124, desc[UR36][R2.64+0x38] ;  /* 0x00003824027c7981 */ /* 0x000f64000c1e1100 */
[----:B-----5:R-:W-:-:S05]  /*3e50*/  PRMT R12, R124, 0x8880, RZ ;  /* 0x000088807c0c7816 */ /* 0x020fca00000000ff */
[----:B------:R-:W-:-:S07]  /*3e60*/  IMAD R11, R12, R115, RZ ;  /* 0x000000730c0b7224 */ /* 0x000fce00078e02ff */
.L_x_96:
[----:B------:R-:W-:Y:S05]  /*3e70*/  BSYNC B1 ;  /* 0x0000000000017941 */ /* 0x000fea0003800000 */
.L_x_95:
[----:B-1----:R-:W-:Y:S01]  /*3e80*/  @!P5 IMAD R13, R84, R114, R11 ;  /* 0x00000072540dd224 */ /* 0x002fe200078e020b */
[----:B------:R-:W-:Y:S04]  /*3e90*/  BSSY B1, `(.L_x_97) ;  /* 0x0000006000017945 */ /* 0x000fe80003800000 */
[----:B------:R1:W-:Y:S01]  /*3ea0*/  @!P5 STG.E.U8 desc[UR36][R4.64+0x38], R13 ;  /* 0x0000380d0400d986 */ /* 0x0003e2000c101124 */
[----:B------:R-:W-:Y:S05]  /*3eb0*/  @P4 BRA `(.L_x_98) ;  /* 0x00000000000c4947 */ /* 0x000fea0003800000 */
[----:B------:R-:W5:Y:S02]  /*3ec0*/  LDG.E.U8 R124, desc[UR36][R2.64+0x39] ;  /* 0x00003924027c7981 */ /* 0x000f64000c1e1100 */
[----:B-----5:R-:W-:-:S05]  /*3ed0*/  PRMT R12, R124, 0x8880, RZ ;  /* 0x000088807c0c7816 */ /* 0x020fca00000000ff */
[----:B------:R-:W-:-:S07]  /*3ee0*/  IMAD R11, R12, R115, RZ ;  /* 0x000000730c0b7224 */ /* 0x000fce00078e02ff */
.L_x_98:
[----:B------:R-:W-:Y:S05]  /*3ef0*/  BSYNC B1 ;  /* 0x0000000000017941 */ /* 0x000fea0003800000 */
.L_x_97:
        /* <DEDUP_REMOVED lines=13> */
.L_x_100:
[----:B------:R-:W-:Y:S05]  /*3fd0*/  BSYNC B1 ;  /* 0x0000000000017941 */ /* 0x000fea0003800000 */
.L_x_99:
[----:B-1----:R-:W-:Y:S01]  /*3fe0*/  @!P1 IMAD R13, R86, R114, R11 ;  /* 0x00000072560d9224 */ /* 0x002fe200078e020b */
[----:B------:R-:W-:Y:S04]  /*3ff0*/  BSSY B1, `(.L_x_101) ;  /* 0x0000006000017945 */ /* 0x000fe80003800000 */
[----:B------:R1:W-:Y:S01]  /*4000*/  @!P1 STG.E.U8 desc[UR36][R6.64+0x38], R13 ;  /* 0x0000380d06009986 */ /* 0x0003e2000c101124 */
[----:B------:R-:W-:Y:S05]  /*4010*/  @P0 BRA `(.L_x_102) ;  /* 0x00000000000c0947 */ /* 0x000fea0003800000 */
[----:B------:R-:W5:Y:S02]  /*4020*/  LDG.E.U8 R124, desc[UR36][R8.64+0x39] ;  /* 0x00003924087c7981 */ /* 0x000f64000c1e1100 */
[----:B-----5:R-:W-:-:S05]  /*4030*/  PRMT R12, R124, 0x8880, RZ ;  /* 0x000088807c0c7816 */ /* 0x020fca00000000ff */
[----:B------:R-:W-:-:S07]  /*4040*/  IMAD R11, R12, R115, RZ ;  /* 0x000000730c0b7224 */ /* 0x000fce00078e02ff */
.L_x_102:
[----:B------:R-:W-:Y:S05]  /*4050*/  BSYNC B1 ;  /* 0x0000000000017941 */ /* 0x000fea0003800000 */
.L_x_101:
[----:B------:R-:W-:Y:S01]  /*4060*/  @!P0 IMAD R87, R87, R114, R11 ;  /* 0x0000007257578224 */ /* 0x000fe200078e020b */
[----:B------:R-:W-:Y:S04]  /*4070*/  BSSY B1, `(.L_x_103) ;  /* 0x0000006000017945 */ /* 0x000fe80003800000 */
[----:B------:R0:W-:Y:S01]  /*4080*/  @!P0 STG.E.U8 desc[UR36][R6.64+0x39], R87 ;  /* 0x0000395706008986 */ /* 0x0001e2000c101124 */
[----:B------:R-:W-:Y:S05]  /*4090*/  @P5 BRA `(.L_x_104) ;  /* 0x00000000000c5947 */ /* 0x000fea0003800000 */
[----:B------:R-:W5:Y:S02]  /*40a0*/  LDG.E.U8 R124, desc[UR36][R2.64+0x40] ;  /* 0x00004024027c7981 */ /* 0x000f64000c1e1100 */
[----:B-----5:R-:W-:-:S05]  /*40b0*/  PRMT R12, R124, 0x8880, RZ ;  /* 0x000088807c0c7816 */ /* 0x020fca00000000ff */
[----:B------:R-:W-:-:S07]  /*40c0*/  IMAD R11, R12, R115, RZ ;  /* 0x000000730c0b7224 */ /* 0x000fce00078e02ff */
.L_x_104:
[----:B------:R-:W-:Y:S05]  /*40d0*/  BSYNC B1 ;  /* 0x0000000000017941 */ /* 0x000fea0003800000 */
.L_x_103:
[----:B-1----:R-:W-:Y:S01]  /*40e0*/  @!P5 IMAD R13, R72, R114, R11 ;  /* 0x00000072480dd224 */ /* 0x002fe200078e020b */
[----:B------:R-:W-:Y:S04]  /*40f0*/  BSSY B1, `(.L_x_105) ;  /* 0x0000006000017945 */ /* 0x000fe80003800000 */
[----:B------:R1:W-:Y:S01]  /*4100*/  @!P5 STG.E.U8 desc[UR36][R4.64+0x40], R13 ;  /* 0x0000400d0400d986 */ /* 0x0003e2000c101124 */
[----:B------:R-:W-:Y:S05]  /*4110*/  @P4 BRA `(.L_x_106) ;  /* 0x00000000000c4947 */ /* 0x000fea0003800000 */
[----:B------:R-:W5:Y:S02]  /*4120*/  LDG.E.U8 R124, desc[UR36][R2.64+0x41] ;  /* 0x00004124027c7981 */ /* 0x000f64000c1e1100 */
[----:B-----5:R-:W-:-:S05]  /*4130*/  PRMT R12, R124, 0x8880, RZ ;  /* 0x000088807c0c7816 */ /* 0x020fca00000000ff */
[----:B------:R-:W-:-:S07]  /*4140*/  IMAD R11, R12, R115, RZ ;  /* 0x000000730c0b7224 */ /* 0x000fce00078e02ff */
.L_x_106:
[----:B------:R-:W-:Y:S05]  /*4150*/  BSYNC B1 ;  /* 0x0000000000017941 */ /* 0x000fea0003800000 */
.L_x_105:
        /* <DEDUP_REMOVED lines=13> */
.L_x_108:
[----:B------:R-:W-:Y:S05]  /*4230*/  BSYNC B1 ;  /* 0x0000000000017941 */ /* 0x000fea0003800000 */
.L_x_107:
[----:B-1----:R-:W-:Y:S01]  /*4240*/  @!P3 IMAD R13, R74, R114, R11 ;  /* 0x000000724a0db224 */ /* 0x002fe200078e020b */
[----:B------:R-:W-:Y:S04]  /*4250*/  BSSY B1, `(.L_x_109) ;  /* 0x0000006000017945 */ /* 0x000fe80003800000 */
[----:B------:R1:W-:Y:S01]  /*4260*/  @!P3 STG.E.U8 desc[UR36][R6.64+0x40], R13 ;  /* 0x0000400d0600b986 */ /* 0x0003e2000c101124 */
[----:B------:R-:W-:Y:S05]  /*4270*/  @P2 BRA `(.L_x_110) ;  /* 0x00000000000c2947 */ /* 0x000fea0003800000 */
[----:B------:R-:W5:Y:S02]  /*4280*/  LDG.E.U8 R124, desc[UR36][R8.64+0x41] ;  /* 0x00004124087c7981 */ /* 0x000f64000c1e1100 */
[----:B-----5:R-:W-:-:S05]  /*4290*/  PRMT R12, R124, 0x8880, RZ ;  /* 0x000088807c0c7816 */ /* 0x020fca00000000ff */
[----:B------:R-:W-:-:S07]  /*42a0*/  IMAD R11, R12, R115, RZ ;  /* 0x000000730c0b7224 */ /* 0x000fce00078e02ff */
.L_x_110:
[----:B------:R-:W-:Y:S05]  /*42b0*/  BSYNC B1 ;  /* 0x0000000000017941 */ /* 0x000fea0003800000 */
.L_x_109:
[----:B------:R-:W-:Y:S01]  /*42c0*/  @!P2 IMAD R75, R75, R114, R11 ;  /* 0x000000724b4ba224 */ /* 0x000fe200078e020b */
[----:B------:R-:W-:Y:S04]  /*42d0*/  BSSY B1, `(.L_x_111) ;  /* 0x0000006000017945 */ /* 0x000fe80003800000 */
[----:B------:R0:W-:Y:S01]  /*42e0*/  @!P2 STG.E.U8 desc[UR36][R6.64+0x41], R75 ;  /* 0x0000414b0600a986 */ /* 0x0001e2000c101124 */
[----:B------:R-:W-:Y:S05]  /*42f0*/  @P5 BRA `(.L_x_112) ;  /* 0x00000000000c5947 */ /* 0x000fea0003800000 */
[----:B------:R-:W5:Y:S02]  /*4300*/  LDG.E.U8 R124, desc[UR36][R2.64+0x48] ;  /* 0x00004824027c7981 */ /* 0x000f64000c1e1100 */
[----:B-----5:R-:W-:-:S05]  /*4310*/  PRMT R12, R124, 0x8880, RZ ;  /* 0x000088807c0c7816 */ /* 0x020fca00000000ff */
[----:B------:R-:W-:-:S07]  /*4320*/  IMAD R11, R12, R115, RZ ;  /* 0x000000730c0b7224 */ /* 0x000fce00078e02ff */
.L_x_112:
[----:B------:R-:W-:Y:S05]  /*4330*/  BSYNC B1 ;  /* 0x0000000000017941 */ /* 0x000fea0003800000 */
.L_x_111:
[----:B-1----:R-:W-:Y:S01]  /*4340*/  @!P5 IMAD R13, R76, R114, R11 ;  /* 0x000000724c0dd224 */ /* 0x002fe200078e020b */
[----:B------:R-:W-:Y:S04]  /*4350*/  BSSY B1, `(.L_x_113) ;  /* 0x0000006000017945 */ /* 0x000fe80003800000 */
[----:B------:R1:W-:Y:S01]  /*4360*/  @!P5 STG.E.U8 desc[UR36][R4.64+0x48], R13 ;  /* 0x0000480d0400d986 */ /* 0x0003e2000c101124 */
[----:B------:R-:W-:Y:S05]  /*4370*/  @P4 BRA `(.L_x_114) ;  /* 0x00000000000c4947 */ /* 0x000fea0003800000 */
[----:B------:R-:W5:Y:S02]  /*4380*/  LDG.E.U8 R124, desc[UR36][R2.64+0x49] ;  /* 0x00004924027c7981 */ /* 0x000f64000c1e1100 */
[----:B-----5:R-:W-:-:S05]  /*4390*/  PRMT R12, R124, 0x8880, RZ ;  /* 0x000088807c0c7816 */ /* 0x020fca00000000ff */
[----:B------:R-:W-:-:S07]  /*43a0*/  IMAD R11, R12, R115, RZ ;  /* 0x000000730c0b7224 */ /* 0x000fce00078e02ff */
.L_x_114:
[----:B------:R-:W-:Y:S05]  /*43b0*/  BSYNC B1 ;  /* 0x0000000000017941 */ /* 0x000fea0003800000 */
.L_x_113:
        /* <DEDUP_REMOVED lines=13> */
.L_x_116:
[----:B------:R-:W-:Y:S05]  /*4490*/  BSYNC B1 ;  /* 0x0000000000017941 */ /* 0x000fea0003800000 */
.L_x_115:
[----:B-1----:R-:W-:Y:S01]  /*44a0*/  @!P1 IMAD R13, R78, R114, R11 ;  /* 0x000000724e0d9224 */ /* 0x002fe200078e020b */
[----:B------:R-:W-:Y:S04]  /*44b0*/  BSSY B1, `(.L_x_117) ;  /* 0x0000006000017945 */ /* 0x000fe80003800000 */
[----:B------:R1:W-:Y:S01]  /*44c0*/  @!P1 STG.E.U8 desc[UR36][R6.64+0x48], R13 ;  /* 0x0000480d06009986 */ /* 0x0003e2000c101124 */
[----:B------:R-:W-:Y:S05]  /*44d0*/  @P0 BRA `(.L_x_118) ;  /* 0x00000000000c0947 */ /* 0x000fea0003800000 */
[----:B------:R-:W5:Y:S02]  /*44e0*/  LDG.E.U8 R124, desc[UR36][R8.64+0x49] ;  /* 0x00004924087c7981 */ /* 0x000f64000c1e1100 */
[----:B-----5:R-:W-:-:S05]  /*44f0*/  PRMT R12, R124, 0x8880, RZ ;  /* 0x000088807c0c7816 */ /* 0x020fca00000000ff */
[----:B------:R-:W-:-:S07]  /*4500*/  IMAD R11, R12, R115, RZ ;  /* 0x000000730c0b7224 */ /* 0x000fce00078e02ff */
.L_x_118:
[----:B------:R-:W-:Y:S05]  /*4510*/  BSYNC B1 ;  /* 0x0000000000017941 */ /* 0x000fea0003800000 */
.L_x_117:
[----:B------:R-:W-:Y:S01]  /*4520*/  @!P0 IMAD R79, R79, R114, R11 ;  /* 0x000000724f4f8224 */ /* 0x000fe200078e020b */
[----:B------:R-:W-:Y:S04]  /*4530*/  BSSY B1, `(.L_x_119) ;  /* 0x0000006000017945 */ /* 0x000fe80003800000 */
[----:B------:R0:W-:Y:S01]  /*4540*/  @!P0 STG.E.U8 desc[UR36][R6.64+0x49], R79 ;  /* 0x0000494f06008986 */ /* 0x0001e2000c101124 */
[----:B------:R-:W-:Y:S05]  /*4550*/  @P5 BRA `(.L_x_120) ;  /* 0x00000000000c5947 */ /* 0x000fea0003800000 */
[----:B------:R-:W5:Y:S02]  /*4560*/  LDG.E.U8 R124, desc[UR36][R2.64+0x50] ;  /* 0x00005024027c7981 */ /* 0x000f64000c1e1100 */
[----:B-----5:R-:W-:-:S05]  /*4570*/  PRMT R12, R124, 0x8880, RZ ;  /* 0x000088807c0c7816 */ /* 0x020fca00000000ff */
[----:B------:R-:W-:-:S07]  /*4580*/  IMAD R11, R12, R115, RZ ;  /* 0x000000730c0b7224 */ /* 0x000fce00078e02ff */
.L_x_120:
[----:B------:R-:W-:Y:S05]  /*4590*/  BSYNC B1 ;  /* 0x0000000000017941 */ /* 0x000fea0003800000 */
.L_x_119:
[----:B-1----:R-:W-:Y:S01]  /*45a0*/  @!P5 IMAD R13, R64, R114, R11 ;  /* 0x00000072400dd224 */ /* 0x002fe200078e020b */
[----:B------:R-:W-:Y:S04]  /*45b0*/  BSSY B1, `(.L_x_121) ;  /* 0x0000006000017945 */ /* 0x000fe80003800000 */
[----:B------:R1:W-:Y:S01]  /*45c0*/  @!P5 STG.E.U8 desc[UR36][R4.64+0x50], R13 ;  /* 0x0000500d0400d986 */ /* 0x0003e2000c101124 */
[----:B------:R-:W-:Y:S05]  /*45d0*/  @P4 BRA `(.L_x_122) ;  /* 0x00000000000c4947 */ /* 0x000fea0003800000 */
[----:B------:R-:W5:Y:S02]  /*45e0*/  LDG.E.U8 R124, desc[UR36][R2.64+0x51] ;  /* 0x00005124027c7981 */ /* 0x000f64000c1e1100 */
[----:B-----5:R-:W-:-:S05]  /*45f0*/  PRMT R12, R124, 0x8880, RZ ;  /* 0x000088807c0c7816 */ /* 0x020fca00000000ff */
[----:B------:R-:W-:-:S07]  /*4600*/  IMAD R11, R12, R115, RZ ;  /* 0x000000730c0b7224 */ /* 0x000fce00078e02ff */
.L_x_122:
[----:B------:R-:W-:Y:S05]  /*4610*/  BSYNC B1 ;  /* 0x0000000000017941 */ /* 0x000fea0003800000 */
.L_x_121:
        /* <DEDUP_REMOVED lines=13> */
.L_x_124:
[----:B------:R-:W-:Y:S05]  /*46f0*/  BSYNC B1 ;  /* 0x0000000000017941 */ /* 0x000fea0003800000 */
.L_x_123:
[----:B-1----:R-:W-:Y:S01]  /*4700*/  @!P3 IMAD R13, R66, R114, R11 ;  /* 0x00000072420db224 */ /* 0x002fe200078e020b */
[----:B------:R-:W-:Y:S04]  /*4710*/  BSSY B1, `(.L_x_125) ;  /* 0x0000006000017945 */ /* 0x000fe80003800000 */
[----:B------:R1:W-:Y:S01]  /*4720*/  @!P3 STG.E.U8 desc[UR36][R6.64+0x50], R13 ;  /* 0x0000500d0600b986 */ /* 0x0003e2000c101124 */
[----:B------:R-:W-:Y:S05]  /*4730*/  @P2 BRA `(.L_x_126) ;  /* 0x00000000000c2947 */ /* 0x000fea0003800000 */
[----:B------:R-:W5:Y:S02]  /*4740*/  LDG.E.U8 R124, desc[UR36][R8.64+0x51] ;  /* 0x00005124087c7981 */ /* 0x000f64000c1e1100 */
[----:B-----5:R-:W-:-:S05]  /*4750*/  PRMT R12, R124, 0x8880, RZ ;  /* 0x000088807c0c7816 */ /* 0x020fca00000000ff */
[----:B------:R-:W-:-:S07]  /*4760*/  IMAD R11, R12, R115, RZ ;  /* 0x000000730c0b7224 */ /* 0x000fce00078e02ff */
.L_x_126:
[----:B------:R-:W-:Y:S05]  /*4770*/  BSYNC B1 ;  /* 0x0000000000017941 */ /* 0x000fea0003800000 */
.L_x_125:
[----:B------:R-:W-:Y:S01]  /*4780*/  @!P2 IMAD R67, R67, R114, R11 ;  /* 0x000000724343a224 */ /* 0x000fe200078e020b */
[----:B------:R-:W-:Y:S04]  /*4790*/  BSSY B1, `(.L_x_127) ;  /* 0x0000006000017945 */ /* 0x000fe80003800000 */
[----:B------:R0:W-:Y:S01]  /*47a0*/  @!P2 STG.E.U8 desc[UR36][R6.64+0x51], R67 ;  /* 0x000051430600a986 */ /* 0x0001e2000c101124 */
[----:B------:R-:W-:Y:S05]  /*47b0*/  @P5 BRA `(.L_x_128) ;  /* 0x00000000000c5947 */ /* 0x000fea0003800000 */
[----:B------:R-:W5:Y:S02]  /*47c0*/  LDG.E.U8 R124, desc[UR36][R2.64+0x58] ;  /* 0x00005824027c7981 */ /* 0x000f64000c1e1100 */
[----:B-----5:R-:W-:-:S05]  /*47d0*/  PRMT R12, R124, 0x8880, RZ ;  /* 0x000088807c0c7816 */ /* 0x020fca00000000ff */
[----:B------:R-:W-:-:S07]  /*47e0*/  IMAD R11, R12, R115, RZ ;  /* 0x000000730c0b7224 */ /* 0x000fce00078e02ff */
.L_x_128:
[----:B------:R-:W-:Y:S05]  /*47f0*/  BSYNC B1 ;  /* 0x0000000000017941 */ /* 0x000fea0003800000 */
.L_x_127:
[----:B-1----:R-:W-:Y:S01]  /*4800*/  @!P5 IMAD R13, R68, R114, R11 ;  /* 0x00000072440dd224 */ /* 0x002fe200078e020b */
[----:B------:R-:W-:Y:S04]  /*4810*/  BSSY B1, `(.L_x_129) ;  /* 0x0000006000017945 */ /* 0x000fe80003800000 */
[----:B------:R1:W-:Y:S01]  /*4820*/  @!P5 STG.E.U8 desc[UR36][R4.64+0x58], R13 ;  /* 0x0000580d0400d986 */ /* 0x0003e2000c101124 */
[----:B------:R-:W-:Y:S05]  /*4830*/  @P4 BRA `(.L_x_130) ;  /* 0x00000000000c4947 */ /* 0x000fea0003800000 */
[----:B------:R-:W5:Y:S02]  /*4840*/  LDG.E.U8 R124, desc[UR36][R2.64+0x59] ;  /* 0x00005924027c7981 */ /* 0x000f64000c1e1100 */
[----:B-----5:R-:W-:-:S05]  /*4850*/  PRMT R12, R124, 0x8880, RZ ;  /* 0x000088807c0c7816 */ /* 0x020fca00000000ff */
[----:B------:R-:W-:-:S07]  /*4860*/  IMAD R11, R12, R115, RZ ;  /* 0x000000730c0b7224 */ /* 0x000fce00078e02ff */
.L_x_130:
[----:B------:R-:W-:Y:S05]  /*4870*/  BSYNC B1 ;  /* 0x0000000000017941 */ /* 0x000fea0003800000 */
.L_x_129:
        /* <DEDUP_REMOVED lines=13> */
.L_x_132:
[----:B------:R-:W-:Y:S05]  /*4950*/  BSYNC B1 ;  /* 0x0000000000017941 */ /* 0x000fea0003800000 */
.L_x_131:
[----:B-1----:R-:W-:Y:S01]  /*4960*/  @!P1 IMAD R13, R70, R114, R11 ;  /* 0x00000072460d9224 */ /* 0x002fe200078e020b */
[----:B------:R-:W-:Y:S04]  /*4970*/  BSSY B1, `(.L_x_133) ;  /* 0x0000006000017945 */ /* 0x000fe80003800000 */
[----:B------:R1:W-:Y:S01]  /*4980*/  @!P1 STG.E.U8 desc[UR36][R6.64+0x58], R13 ;  /* 0x0000580d06009986 */ /* 0x0003e2000c101124 */
[----:B------:R-:W-:Y:S05]  /*4990*/  @P0 BRA `(.L_x_134) ;  /* 0x00000000000c0947 */ /* 0x000fea0003800000 */
[----:B------:R-:W5:Y:S02]  /*49a0*/  LDG.E.U8 R124, desc[UR36][R8.64+0x59] ;  /* 0x00005924087c7981 */ /* 0x000f64000c1e1100 */
[----:B-----5:R-:W-:-:S05]  /*49b0*/  PRMT R12, R124, 0x8880, RZ ;  /* 0x000088807c0c7816 */ /* 0x020fca00000000ff */
[----:B------:R-:W-:-:S07]  /*49c0*/  IMAD R11, R12, R115, RZ ;  /* 0x000000730c0b7224 */ /* 0x000fce00078e02ff */
.L_x_134:
[----:B------:R-:W-:Y:S05]  /*49d0*/  BSYNC B1 ;  /* 0x0000000000017941 */ /* 0x000fea0003800000 */
.L_x_133:
[----:B------:R-:W-:Y:S01]  /*49e0*/  @!P0 IMAD R71, R71, R114, R11 ;  /* 0x0000007247478224 */ /* 0x000fe200078e020b */
[----:B------:R-:W-:Y:S04]  /*49f0*/  BSSY B1, `(.L_x_135) ;  /* 0x0000006000017945 */ /* 0x000fe80003800000 */
[----:B------:R0:W-:Y:S01]  /*4a00*/  @!P0 STG.E.U8 desc[UR36][R6.64+0x59], R71 ;  /* 0x0000594706008986 */ /* 0x0001e2000c101124 */
[----:B------:R-:W-:Y:S05]  /*4a10*/  @P5 BRA `(.L_x_136) ;  /* 0x00000000000c5947 */ /* 0x000fea0003800000 */
[----:B------:R-:W5:Y:S02]  /*4a20*/  LDG.E.U8 R124, desc[UR36][R2.64+0x60] ;  /* 0x00006024027c7981 */ /* 0x000f64000c1e1100 */
[----:B-----5:R-:W-:-:S05]  /*4a30*/  PRMT R12, R124, 0x8880, RZ ;  /* 0x000088807c0c7816 */ /* 0x020fca00000000ff */
[----:B------:R-:W-:-:S07]  /*4a40*/  IMAD R11, R12, R115, RZ ;  /* 0x000000730c0b7224 */ /* 0x000fce00078e02ff */
.L_x_136:
[----:B------:R-:W-:Y:S05]  /*4a50*/  BSYNC B1 ;  /* 0x0000000000017941 */ /* 0x000fea0003800000 */
.L_x_135:
[----:B-1----:R-:W-:Y:S01]  /*4a60*/  @!P5 IMAD R13, R56, R114, R11 ;  /* 0x00000072380dd224 */ /* 0x002fe200078e020b */
[----:B------:R-:W-:Y:S04]  /*4a70*/  BSSY B1, `(.L_x_137) ;  /* 0x0000006000017945 */ /* 0x000fe80003800000 */
[----:B------:R1:W-:Y:S01]  /*4a80*/  @!P5 STG.E.U8 desc[UR36][R4.64+0x60], R13 ;  /* 0x0000600d0400d986 */ /* 0x0003e2000c101124 */
[----:B------:R-:W-:Y:S05]  /*4a90*/  @P4 BRA `(.L_x_138) ;  /* 0x00000000000c4947 */ /* 0x000fea0003800000 */
[----:B------:R-:W5:Y:S02]  /*4aa0*/  LDG.E.U8 R124, desc[UR36][R2.64+0x61] ;  /* 0x00006124027c7981 */ /* 0x000f64000c1e1100 */
[----:B-----5:R-:W-:-:S05]  /*4ab0*/  PRMT R12, R124, 0x8880, RZ ;  /* 0x000088807c0c7816 */ /* 0x020fca00000000ff */
[----:B------:R-:W-:-:S07]  /*4ac0*/  IMAD R11, R12, R115, RZ ;  /* 0x000000730c0b7224 */ /* 0x000fce00078e02ff */
.L_x_138:
[----:B------:R-:W-:Y:S05]  /*4ad0*/  BSYNC B1 ;  /* 0x0000000000017941 */ /* 0x000fea0003800000 */
.L_x_137:
        /* <DEDUP_REMOVED lines=13> */
.L_x_140:
[----:B------:R-:W-:Y:S05]  /*4bb0*/  BSYNC B1 ;  /* 0x0000000000017941 */ /* 0x000fea0003800000 */
.L_x_139:
[----:B-1----:R-:W-:Y:S01]  /*4bc0*/  @!P3 IMAD R13, R58, R114, R11 ;  /* 0x000000723a0db224 */ /* 0x002fe200078e020b */
[----:B------:R-:W-:Y:S04]  /*4bd0*/  BSSY B1, `(.L_x_141) ;  /* 0x0000006000017945 */ /* 0x000fe80003800000 */
[----:B------:R1:W-:Y:S01]  /*4be0*/  @!P3 STG.E.U8 desc[UR36][R6.64+0x60], R13 ;  /* 0x0000600d0600b986 */ /* 0x0003e2000c101124 */
[----:B------:R-:W-:Y:S05]  /*4bf0*/  @P2 BRA `(.L_x_142) ;  /* 0x00000000000c2947 */ /* 0x000fea0003800000 */
[----:B------:R-:W5:Y:S02]  /*4c00*/  LDG.E.U8 R124, desc[UR36][R8.64+0x61] ;  /* 0x00006124087c7981 */ /* 0x000f64000c1e1100 */
[----:B-----5:R-:W-:-:S05]  /*4c10*/  PRMT R12, R124, 0x8880, RZ ;  /* 0x000088807c0c7816 */ /* 0x020fca00000000ff */
[----:B------:R-:W-:-:S07]  /*4c20*/  IMAD R11, R12, R115, RZ ;  /* 0x000000730c0b7224 */ /* 0x000fce00078e02ff */
.L_x_142:
[----:B------:R-:W-:Y:S05]  /*4c30*/  BSYNC B1 ;  /* 0x0000000000017941 */ /* 0x000fea0003800000 */
.L_x_141:
[----:B------:R-:W-:Y:S01]  /*4c40*/  @!P2 IMAD R59, R59, R114, R11 ;  /* 0x000000723b3ba224 */ /* 0x000fe200078e020b */
[----:B------:R-:W-:Y:S04]  /*4c50*/  BSSY B1, `(.L_x_143) ;  /* 0x0000006000017945 */ /* 0x000fe80003800000 */
[----:B------:R0:W-:Y:S01]  /*4c60*/  @!P2 STG.E.U8 desc[UR36][R6.64+0x61], R59 ;  /* 0x0000613b0600a986 */ /* 0x0001e2000c101124 */
[----:B------:R-:W-:Y:S05]  /*4c70*/  @P5 BRA `(.L_x_144) ;  /* 0x00000000000c5947 */ /* 0x000fea0003800000 */
[----:B------:R-:W5:Y:S02]  /*4c80*/  LDG.E.U8 R124, desc[UR36][R2.64+0x68] ;  /* 0x00006824027c7981 */ /* 0x000f64000c1e1100 */
[----:B-----5:R-:W-:-:S05]  /*4c90*/  PRMT R12, R124, 0x8880, RZ ;  /* 0x000088807c0c7816 */ /* 0x020fca00000000ff */
[----:B------:R-:W-:-:S07]  /*4ca0*/  IMAD R11, R12, R115, RZ ;  /* 0x000000730c0b7224 */ /* 0x000fce00078e02ff */
.L_x_144:
[----:B------:R-:W-:Y:S05]  /*4cb0*/  BSYNC B1 ;  /* 0x0000000000017941 */ /* 0x000fea0003800000 */
.L_x_143:
[----:B-1----:R-:W-:Y:S01]  /*4cc0*/  @!P5 IMAD R13, R60, R114, R11 ;  /* 0x000000723c0dd224 */ /* 0x002fe200078e020b */
[----:B------:R-:W-:Y:S04]  /*4cd0*/  BSSY B1, `(.L_x_145) ;  /* 0x0000006000017945 */ /* 0x000fe80003800000 */
[----:B------:R1:W-:Y:S01]  /*4ce0*/  @!P5 STG.E.U8 desc[UR36][R4.64+0x68], R13 ;  /* 0x0000680d0400d986 */ /* 0x0003e2000c101124 */
[----:B------:R-:W-:Y:S05]  /*4cf0*/  @P4 BRA `(.L_x_146) ;  /* 0x00000000000c4947 */ /* 0x000fea0003800000 */
[----:B------:R-:W5:Y:S02]  /*4d00*/  LDG.E.U8 R124, desc[UR36][R2.64+0x69] ;  /* 0x00006924027c7981 */ /* 0x000f64000c1e1100 */
[----:B-----5:R-:W-:-:S05]  /*4d10*/  PRMT R12, R124, 0x8880, RZ ;  /* 0x000088807c0c7816 */ /* 0x020fca00000000ff */
[----:B------:R-:W-:-:S07]  /*4d20*/  IMAD R11, R12, R115, RZ ;  /* 0x000000730c0b7224 */ /* 0x000fce00078e02ff */
.L_x_146:
[----:B------:R-:W-:Y:S05]  /*4d30*/  BSYNC B1 ;  /* 0x0000000000017941 */ /* 0x000fea0003800000 */
.L_x_145:
        /* <DEDUP_REMOVED lines=13> */
.L_x_148:
[----:B------:R-:W-:Y:S05]  /*4e10*/  BSYNC B1 ;  /* 0x0000000000017941 */ /* 0x000fea0003800000 */
.L_x_147:
[----:B-1----:R-:W-:Y:S01]  /*4e20*/  @!P1 IMAD R13, R62, R114, R11 ;  /* 0x000000723e0d9224 */ /* 0x002fe200078e020b */
[----:B------:R-:W-:Y:S04]  /*4e30*/  BSSY B1, `(.L_x_149) ;  /* 0x0000006000017945 */ /* 0x000fe80003800000 */
[----:B------:R1:W-:Y:S01]  /*4e40*/  @!P1 STG.E.U8 desc[UR36][R6.64+0x68], R13 ;  /* 0x0000680d06009986 */ /* 0x0003e2000c101124 */
[----:B------:R-:W-:Y:S05]  /*4e50*/  @P0 BRA `(.L_x_150) ;  /* 0x00000000000c0947 */ /* 0x000fea0003800000 */
[----:B------:R-:W5:Y:S02]  /*4e60*/  LDG.E.U8 R124, desc[UR36][R8.64+0x69] ;  /* 0x00006924087c7981 */ /* 0x000f64000c1e1100 */
[----:B-----5:R-:W-:-:S05]  /*4e70*/  PRMT R12, R124, 0x8880, RZ ;  /* 0x000088807c0c7816 */ /* 0x020fca00000000ff */
[----:B------:R-:W-:-:S07]  /*4e80*/  IMAD R11, R12, R115, RZ ;  /* 0x000000730c0b7224 */ /* 0x000fce00078e02ff */
.L_x_150:
[----:B------:R-:W-:Y:S05]  /*4e90*/  BSYNC B1 ;  /* 0x0000000000017941 */ /* 0x000fea0003800000 */
.L_x_149:
[----:B------:R-:W-:Y:S01]  /*4ea0*/  @!P0 IMAD R63, R63, R114, R11 ;  /* 0x000000723f3f8224 */ /* 0x000fe200078e020b */
[----:B------:R-:W-:Y:S04]  /*4eb0*/  BSSY B1, `(.L_x_151) ;  /* 0x0000006000017945 */ /* 0x000fe80003800000 */
[----:B------:R0:W-:Y:S01]  /*4ec0*/  @!P0 STG.E.U8 desc[UR36][R6.64+0x69], R63 ;  /* 0x0000693f06008986 */ /* 0x0001e2000c101124 */
[----:B------:R-:W-:Y:S05]  /*4ed0*/  @P5 BRA `(.L_x_152) ;  /* 0x00000000000c5947 */ /* 0x000fea0003800000 */
[----:B------:R-:W5:Y:S02]  /*4ee0*/  LDG.E.U8 R124, desc[UR36][R2.64+0x70] ;  /* 0x00007024027c7981 */ /* 0x000f64000c1e1100 */
[----:B-----5:R-:W-:-:S05]  /*4ef0*/  PRMT R12, R124, 0x8880, RZ ;  /* 0x000088807c0c7816 */ /* 0x020fca00000000ff */
[----:B------:R-:W-:-:S07]  /*4f00*/  IMAD R11, R12, R115, RZ ;  /* 0x000000730c0b7224 */ /* 0x000fce00078e02ff */
.L_x_152:
[----:B------:R-:W-:Y:S05]  /*4f10*/  BSYNC B1 ;  /* 0x0000000000017941 */ /* 0x000fea0003800000 */
.L_x_151:
[----:B-1----:R-:W-:Y:S01]  /*4f20*/  @!P5 IMAD R13, R48, R114, R11 ;  /* 0x00000072300dd224 */ /* 0x002fe200078e020b */
[----:B------:R-:W-:Y:S04]  /*4f30*/  BSSY B1, `(.L_x_153) ;  /* 0x0000006000017945 */ /* 0x000fe80003800000 */
[----:B------:R1:W-:Y:S01]  /*4f40*/  @!P5 STG.E.U8 desc[UR36][R4.64+0x70], R13 ;  /* 0x0000700d0400d986 */ /* 0x0003e2000c101124 */
[----:B------:R-:W-:Y:S05]  /*4f50*/  @P4 BRA `(.L_x_154) ;  /* 0x00000000000c4947 */ /* 0x000fea0003800000 */
[----:B------:R-:W5:Y:S02]  /*4f60*/  LDG.E.U8 R124, desc[UR36][R2.64+0x71] ;  /* 0x00007124027c7981 */ /* 0x000f64000c1e1100 */
[----:B-----5:R-:W-:-:S05]  /*4f70*/  PRMT R12, R124, 0x8880, RZ ;  /* 0x000088807c0c7816 */ /* 0x020fca00000000ff */
[----:B------:R-:W-:-:S07]  /*4f80*/  IMAD R11, R12, R115, RZ ;  /* 0x000000730c0b7224 */ /* 0x000fce00078e02ff */
.L_x_154:
[----:B------:R-:W-:Y:S05]  /*4f90*/  BSYNC B1 ;  /* 0x0000000000017941 */ /* 0x000fea0003800000 */
.L_x_153:
        /* <DEDUP_REMOVED lines=13> */
.L_x_156:
[----:B------:R-:W-:Y:S05]  /*5070*/  BSYNC B1 ;  /* 0x0000000000017941 */ /* 0x000fea0003800000 */
.L_x_155:
[----:B-1----:R-:W-:Y:S01]  /*5080*/  @!P3 IMAD R13, R50, R114, R11 ;  /* 0x00000072320db224 */ /* 0x002fe200078e020b */
[----:B------:R-:W-:Y:S04]  /*5090*/  BSSY B1, `(.L_x_157) ;  /* 0x0000006000017945 */ /* 0x000fe80003800000 */
[----:B------:R1:W-:Y:S01]  /*50a0*/  @!P3 STG.E.U8 desc[UR36][R6.64+0x70], R13 ;  /* 0x0000700d0600b986 */ /* 0x0003e2000c101124 */
[----:B------:R-:W-:Y:S05]  /*50b0*/  @P2 BRA `(.L_x_158) ;  /* 0x00000000000c2947 */ /* 0x000fea0003800000 */
[----:B------:R-:W5:Y:S02]  /*50c0*/  LDG.E.U8 R124, desc[UR36][R8.64+0x71] ;  /* 0x00007124087c7981 */ /* 0x000f64000c1e1100 */
[----:B-----5:R-:W-:-:S05]  /*50d0*/  PRMT R12, R124, 0x8880, RZ ;  /* 0x000088807c0c7816 */ /* 0x020fca00000000ff */
[----:B------:R-:W-:-:S07]  /*50e0*/  IMAD R11, R12, R115, RZ ;  /* 0x000000730c0b7224 */ /* 0x000fce00078e02ff */
.L_x_158:
[----:B------:R-:W-:Y:S05]  /*50f0*/  BSYNC B1 ;  /* 0x0000000000017941 */ /* 0x000fea0003800000 */
.L_x_157:
[----:B------:R-:W-:Y:S01]  /*5100*/  @!P2 IMAD R51, R51, R114, R11 ;  /* 0x000000723333a224 */ /* 0x000fe200078e020b */
[----:B------:R-:W-:Y:S04]  /*5110*/  BSSY B1, `(.L_x_159) ;  /* 0x0000006000017945 */ /* 0x000fe80003800000 */
[----:B------:R0:W-:Y:S01]  /*5120*/  @!P2 STG.E.U8 desc[UR36][R6.64+0x71], R51 ;  /* 0x000071330600a986 */ /* 0x0001e2000c101124 */
[----:B------:R-:W-:Y:S05]  /*5130*/  @P5 BRA `(.L_x_160) ;  /* 0x00000000000c5947 */ /* 0x000fea0003800000 */
[----:B------:R-:W5:Y:S02]  /*5140*/  LDG.E.U8 R124, desc[UR36][R2.64+0x78] ;  /* 0x00007824027c7981 */ /* 0x000f64000c1e1100 */
[----:B-----5:R-:W-:-:S05]  /*5150*/  PRMT R12, R124, 0x8880, RZ ;  /* 0x000088807c0c7816 */ /* 0x020fca00000000ff */
[----:B------:R-:W-:-:S07]  /*5160*/  IMAD R11, R12, R115, RZ ;  /* 0x000000730c0b7224 */ /* 0x000fce00078e02ff */
.L_x_160:
[----:B------:R-:W-:Y:S05]  /*5170*/  BSYNC B1 ;  /* 0x0000000000017941 */ /* 0x000fea0003800000 */
.L_x_159:
[----:B-1----:R-:W-:Y:S01]  /*5180*/  @!P5 IMAD R13, R52, R114, R11 ;  /* 0x00000072340dd224 */ /* 0x002fe200078e020b */
[----:B------:R-:W-:Y:S04]  /*5190*/  BSSY B1, `(.L_x_161) ;  /* 0x0000006000017945 */ /* 0x000fe80003800000 */
[----:B------:R1:W-:Y:S01]  /*51a0*/  @!P5 STG.E.U8 desc[UR36][R4.64+0x78], R13 ;  /* 0x0000780d0400d986 */ /* 0x0003e2000c101124 */
[----:B------:R-:W-:Y:S05]  /*51b0*/  @P4 BRA `(.L_x_162) ;  /* 0x00000000000c4947 */ /* 0x000fea0003800000 */
[----:B------:R-:W5:Y:S02]  /*51c0*/  LDG.E.U8 R124, desc[UR36][R2.64+0x79] ;  /* 0x00007924027c7981 */ /* 0x000f64000c1e1100 */
[----:B-----5:R-:W-:-:S05]  /*51d0*/  PRMT R12, R124, 0x8880, RZ ;  /* 0x000088807c0c7816 */ /* 0x020fca00000000ff */
[----:B------:R-:W-:-:S07]  /*51e0*/  IMAD R11, R12, R115, RZ ;  /* 0x000000730c0b7224 */ /* 0x000fce00078e02ff */
.L_x_162:
[----:B------:R-:W-:Y:S05]  /*51f0*/  BSYNC B1 ;  /* 0x0000000000017941 */ /* 0x000fea0003800000 */
.L_x_161:
        /* <DEDUP_REMOVED lines=13> */
.L_x_164:
[----:B------:R-:W-:Y:S05]  /*52d0*/  BSYNC B1 ;  /* 0x0000000000017941 */ /* 0x000fea0003800000 */
.L_x_163:
[----:B-1----:R-:W-:Y:S01]  /*52e0*/  @!P1 IMAD R13, R54, R114, R11 ;  /* 0x00000072360d9224 */ /* 0x002fe200078e020b */
[----:B------:R-:W-:Y:S04]  /*52f0*/  BSSY B1, `(.L_x_165) ;  /* 0x0000006000017945 */ /* 0x000fe80003800000 */
[----:B------:R1:W-:Y:S01]  /*5300*/  @!P1 STG.E.U8 desc[UR36][R6.64+0x78], R13 ;  /* 0x0000780d06009986 */ /* 0x0003e2000c101124 */
[----:B------:R-:W-:Y:S05]  /*5310*/  @P0 BRA `(.L_x_166) ;  /* 0x00000000000c0947 */ /* 0x000fea0003800000 */
[----:B------:R-:W5:Y:S02]  /*5320*/  LDG.E.U8 R124, desc[UR36][R8.64+0x79] ;  /* 0x00007924087c7981 */ /* 0x000f64000c1e1100 */
[----:B-----5:R-:W-:-:S05]  /*5330*/  PRMT R12, R124, 0x8880, RZ ;  /* 0x000088807c0c7816 */ /* 0x020fca00000000ff */
[----:B------:R-:W-:-:S07]  /*5340*/  IMAD R11, R12, R115, RZ ;  /* 0x000000730c0b7224 */ /* 0x000fce00078e02ff */
.L_x_166:
[----:B------:R-:W-:Y:S05]  /*5350*/  BSYNC B1 ;  /* 0x0000000000017941 */ /* 0x000fea0003800000 */
.L_x_165:
[----:B------:R-:W-:Y:S01]  /*5360*/  @!P0 IMAD R55, R55, R114, R11 ;  /* 0x0000007237378224 */ /* 0x000fe200078e020b */
[----:B------:R-:W-:Y:S04]  /*5370*/  BSSY B1, `(.L_x_167) ;  /* 0x0000006000017945 */ /* 0x000fe80003800000 */
[----:B------:R0:W-:Y:S01]  /*5380*/  @!P0 STG.E.U8 desc[UR36][R6.64+0x79], R55 ;  /* 0x0000793706008986 */ /* 0x0001e2000c101124 */
[----:B------:R-:W-:Y:S05]  /*5390*/  @P5 BRA `(.L_x_168) ;  /* 0x00000000000c5947 */ /* 0x000fea0003800000 */
[----:B------:R-:W5:Y:S02]  /*53a0*/  LDG.E.U8 R124, desc[UR36][R2.64+0x80] ;  /* 0x00008024027c7981 */ /* 0x000f64000c1e1100 */
[----:B-----5:R-:W-:-:S05]  /*53b0*/  PRMT R12, R124, 0x8880, RZ ;  /* 0x000088807c0c7816 */ /* 0x020fca00000000ff */
[----:B------:R-:W-:-:S07]  /*53c0*/  IMAD R11, R12, R115, RZ ;  /* 0x000000730c0b7224 */ /* 0x000fce00078e02ff */
.L_x_168:
[----:B------:R-:W-:Y:S05]  /*53d0*/  BSYNC B1 ;  /* 0x0000000000017941 */ /* 0x000fea0003800000 */
.L_x_167:
[----:B-1----:R-:W-:Y:S01]  /*53e0*/  @!P5 IMAD R13, R40, R114, R11 ;  /* 0x00000072280dd224 */ /* 0x002fe200078e020b */
[----:B------:R-:W-:Y:S04]  /*53f0*/  BSSY B1, `(.L_x_169) ;  /* 0x0000006000017945 */ /* 0x000fe80003800000 */
[----:B------:R1:W-:Y:S01]  /*5400*/  @!P5 STG.E.U8 desc[UR36][R4.64+0x80], R13 ;  /* 0x0000800d0400d986 */ /* 0x0003e2000c101124 */
[----:B------:R-:W-:Y:S05]  /*5410*/  @P4 BRA `(.L_x_170) ;  /* 0x00000000000c4947 */ /* 0x000fea0003800000 */
[----:B------:R-:W5:Y:S02]  /*5420*/  LDG.E.U8 R124, desc[UR36][R2.64+0x81] ;  /* 0x00008124027c7981 */ /* 0x000f64000c1e1100 */
[----:B-----5:R-:W-:-:S05]  /*5430*/  PRMT R12, R124, 0x8880, RZ ;  /* 0x000088807c0c7816 */ /* 0x020fca00000000ff */
[----:B------:R-:W-:-:S07]  /*5440*/  IMAD R11, R12, R115, RZ ;  /* 0x000000730c0b7224 */ /* 0x000fce00078e02ff */
.L_x_170:
[----:B------:R-:W-:Y:S05]  /*5450*/  BSYNC B1 ;  /* 0x0000000000017941 */ /* 0x000fea0003800000 */
.L_x_169:
        /* <DEDUP_REMOVED lines=13> */
.L_x_172:
[----:B------:R-:W-:Y:S05]  /*5530*/  BSYNC B1 ;  /* 0x0000000000017941 */ /* 0x000fea0003800000 */
.L_x_171:
[----:B-1----:R-:W-:Y:S01]  /*5540*/  @!P3 IMAD R13, R42, R114, R11 ;  /* 0x000000722a0db224 */ /* 0x002fe200078e020b */
[----:B------:R-:W-:Y:S04]  /*5550*/  BSSY B1, `(.L_x_173) ;  /* 0x0000006000017945 */ /* 0x000fe80003800000 */
[----:B------:R1:W-:Y:S01]  /*5560*/  @!P3 STG.E.U8 desc[UR36][R6.64+0x80], R13 ;  /* 0x0000800d0600b986 */ /* 0x0003e2000c101124 */
[----:B------:R-:W-:Y:S05]  /*5570*/  @P2 BRA `(.L_x_174) ;  /* 0x00000000000c2947 */ /* 0x000fea0003800000 */
[----:B------:R-:W5:Y:S02]  /*5580*/  LDG.E.U8 R124, desc[UR36][R8.64+0x81] ;  /* 0x00008124087c7981 */ /* 0x000f64000c1e1100 */
[----:B-----5:R-:W-:-:S05]  /*5590*/  PRMT R12, R124, 0x8880, RZ ;  /* 0x000088807c0c7816 */ /* 0x020fca00000000ff */
[----:B------:R-:W-:-:S07]  /*55a0*/  IMAD R11, R12, R115, RZ ;  /* 0x000000730c0b7224 */ /* 0x000fce00078e02ff */
.L_x_174:
[----:B------:R-:W-:Y:S05]  /*55b0*/  BSYNC B1 ;  /* 0x0000000000017941 */ /* 0x000fea0003800000 */
.L_x_173:
[----:B------:R-:W-:Y:S01]  /*55c0*/  @!P2 IMAD R43, R43, R114, R11 ;  /* 0x000000722b2ba224 */ /* 0x000fe200078e020b */
[----:B------:R-:W-:Y:S04]  /*55d0*/  BSSY B1, `(.L_x_175) ;  /* 0x0000006000017945 */ /* 0x000fe80003800000 */
[----:B------:R0:W-:Y:S01]  /*55e0*/  @!P2 STG.E.U8 desc[UR36][R6.64+0x81], R43 ;  /* 0x0000812b0600a986 */ /* 0x0001e2000c101124 */
[----:B------:R-:W-:Y:S05]  /*55f0*/  @P5 BRA `(.L_x_176) ;  /* 0x00000000000c5947 */ /* 0x000fea0003800000 */
[----:B------:R-:W5:Y:S02]  /*5600*/  LDG.E.U8 R124, desc[UR36][R2.64+0x88] ;  /* 0x00008824027c7981 */ /* 0x000f64000c1e1100 */
[----:B-----5:R-:W-:-:S05]  /*5610*/  PRMT R12, R124, 0x8880, RZ ;  /* 0x000088807c0c7816 */ /* 0x020fca00000000ff */
[----:B------:R-:W-:-:S07]  /*5620*/  IMAD R11, R12, R115, RZ ;  /* 0x000000730c0b7224 */ /* 0x000fce00078e02ff */
.L_x_176:
[----:B------:R-:W-:Y:S05]  /*5630*/  BSYNC B1 ;  /* 0x0000000000017941 */ /* 0x000fea0003800000 */
.L_x_175:
[----:B-1----:R-:W-:Y:S01]  /*5640*/  @!P5 IMAD R13, R44, R114, R11 ;  /* 0x000000722c0dd224 */ /* 0x002fe200078e020b */
[----:B------:R-:W-:Y:S04]  /*5650*/  BSSY B1, `(.L_x_177) ;  /* 0x0000006000017945 */ /* 0x000fe80003800000 */
[----:B------:R1:W-:Y:S01]  /*5660*/  @!P5 STG.E.U8 desc[UR36][R4.64+0x88], R13 ;  /* 0x0000880d0400d986 */ /* 0x0003e2000c101124 */
[----:B------:R-:W-:Y:S05]  /*5670*/  @P4 BRA `(.L_x_178) ;  /* 0x00000000000c4947 */ /* 0x000fea0003800000 */
[----:B------:R-:W5:Y:S02]  /*5680*/  LDG.E.U8 R124, desc[UR36][R2.64+0x89] ;  /* 0x00008924027c7981 */ /* 0x000f64000c1e1100 */
[----:B-----5:R-:W-:-:S05]  /*5690*/  PRMT R12, R124, 0x8880, RZ ;  /* 0x000088807c0c7816 */ /* 0x020fca00000000ff */
[----:B------:R-:W-:-:S07]  /*56a0*/  IMAD R11, R12, R115, RZ ;  /* 0x000000730c0b7224 */ /* 0x000fce00078e02ff */
.L_x_178:
[----:B------:R-:W-:Y:S05]  /*56b0*/  BSYNC B1 ;  /* 0x0000000000017941 */ /* 0x000fea0003800000 */
.L_x_177:
        /* <DEDUP_REMOVED lines=13> */
.L_x_180:
[----:B------:R-:W-:Y:S05]  /*5790*/  BSYNC B1 ;  /* 0x0000000000017941 */ /* 0x000fea0003800000 */
.L_x_179:
[----:B-1----:R-:W-:Y:S01]  /*57a0*/  @!P1 IMAD R13, R46, R114, R11 ;  /* 0x000000722e0d9224 */ /* 0x002fe200078e020b */
[----:B------:R-:W-:Y:S04]  /*57b0*/  BSSY B1, `(.L_x_181) ;  /* 0x0000006000017945 */ /* 0x000fe80003800000 */
[----:B------:R1:W-:Y:S01]  /*57c0*/  @!P1 STG.E.U8 desc[UR36][R6.64+0x88], R13 ;  /* 0x0000880d06009986 */ /* 0x0003e2000c101124 */
[----:B------:R-:W-:Y:S05]  /*57d0*/  @P4 BRA `(.L_x_182) ;  /* 0x00000000000c4947 */ /* 0x000fea0003800000 */
[----:B------:R-:W5:Y:S02]  /*57e0*/  LDG.E.U8 R124, desc[UR36][R8.64+0x89] ;  /* 0x00008924087c7981 */ /* 0x000f64000c1e1100 */
[----:B-----5:R-:W-:-:S05]  /*57f0*/  PRMT R12, R124, 0x8880, RZ ;  /* 0x000088807c0c7816 */ /* 0x020fca00000000ff */
[----:B------:R-:W-:-:S07]  /*5800*/  IMAD R11, R12, R115, RZ ;  /* 0x000000730c0b7224 */ /* 0x000fce00078e02ff */
.L_x_182:
[----:B------:R-:W-:Y:S05]  /*5810*/  BSYNC B1 ;  /* 0x0000000000017941 */ /* 0x000fea0003800000 */
.L_x_181:
[----:B------:R-:W-:Y:S01]  /*5820*/  @!P4 IMAD R47, R47, R114, R11 ;  /* 0x000000722f2fc224 */ /* 0x000fe200078e020b */
[----:B------:R-:W-:Y:S04]  /*5830*/  BSSY B1, `(.L_x_183) ;  /* 0x0000006000017945 */ /* 0x000fe80003800000 */
[----:B------:R0:W-:Y:S01]  /*5840*/  @!P4 STG.E.U8 desc[UR36][R6.64+0x89], R47 ;  /* 0x0000892f0600c986 */ /* 0x0001e2000c101124 */
[----:B------:R-:W-:Y:S05]  /*5850*/  @P5 BRA `(.L_x_184) ;  /* 0x00000000000c5947 */ /* 0x000fea0003800000 */
[----:B------:R-:W5:Y:S02]  /*5860*/  LDG.E.U8 R124, desc[UR36][R2.64+0x90] ;  /* 0x00009024027c7981 */ /* 0x000f64000c1e1100 */
[----:B-----5:R-:W-:-:S05]  /*5870*/  PRMT R12, R124, 0x8880, RZ ;  /* 0x000088807c0c7816 */ /* 0x020fca00000000ff */
[----:B------:R-:W-:-:S07]  /*5880*/  IMAD R11, R12, R115, RZ ;  /* 0x000000730c0b7224 */ /* 0x000fce00078e02ff */
.L_x_184:
[----:B------:R-:W-:Y:S05]  /*5890*/  BSYNC B1 ;  /* 0x0000000000017941 */ /* 0x000fea0003800000 */
.L_x_183:
[----:B-1----:R-:W-:Y:S01]  /*58a0*/  @!P5 IMAD R13, R32, R114, R11 ;  /* 0x00000072200dd224 */ /* 0x002fe200078e020b */
[----:B------:R-:W-:Y:S04]  /*58b0*/  BSSY B1, `(.L_x_185) ;  /* 0x0000006000017945 */ /* 0x000fe80003800000 */
[----:B------:R1:W-:Y:S01]  /*58c0*/  @!P5 STG.E.U8 desc[UR36][R4.64+0x90], R13 ;  /* 0x0000900d0400d986 */ /* 0x0003e2000c101124 */
[----:B------:R-:W-:Y:S05]  /*58d0*/  @P0 BRA `(.L_x_186) ;  /* 0x00000000000c0947 */ /* 0x000fea0003800000 */
[----:B------:R-:W5:Y:S02]  /*58e0*/  LDG.E.U8 R124, desc[UR36][R2.64+0x91] ;  /* 0x00009124027c7981 */ /* 0x000f64000c1e1100 */
[----:B-----5:R-:W-:-:S05]  /*58f0*/  PRMT R12, R124, 0x8880, RZ ;  /* 0x000088807c0c7816 */ /* 0x020fca00000000ff */
[----:B------:R-:W-:-:S07]  /*5900*/  IMAD R11, R12, R115, RZ ;  /* 0x000000730c0b7224 */ /* 0x000fce00078e02ff */
.L_x_186:
[----:B------:R-:W-:Y:S05]  /*5910*/  BSYNC B1 ;  /* 0x0000000000017941 */ /* 0x000fea0003800000 */
.L_x_185:
        /* <DEDUP_REMOVED lines=13> */
.L_x_188:
[----:B------:R-:W-:Y:S05]  /*59f0*/  BSYNC B1 ;  /* 0x0000000000017941 */ /* 0x000fea0003800000 */
.L_x_187:
[----:B-1----:R-:W-:Y:S01]  /*5a00*/  @!P3 IMAD R13, R34, R114, R11 ;  /* 0x00000072220db224 */ /* 0x002fe200078e020b */
[----:B------:R-:W-:Y:S04]  /*5a10*/  BSSY B1, `(.L_x_189) ;  /* 0x0000006000017945 */ /* 0x000fe80003800000 */
[----:B------:R1:W-:Y:S01]  /*5a20*/  @!P3 STG.E.U8 desc[UR36][R6.64+0x90], R13 ;  /* 0x0000900d0600b986 */ /* 0x0003e2000c101124 */
[----:B------:R-:W-:Y:S05]  /*5a30*/  @P2 BRA `(.L_x_190) ;  /* 0x00000000000c2947 */ /* 0x000fea0003800000 */
[----:B------:R-:W5:Y:S02]  /*5a40*/  LDG.E.U8 R124, desc[UR36][R8.64+0x91] ;  /* 0x00009124087c7981 */ /* 0x000f64000c1e1100 */
[----:B-----5:R-:W-:-:S05]  /*5a50*/  PRMT R12, R124, 0x8880, RZ ;  /* 0x000088807c0c7816 */ /* 0x020fca00000000ff */
[----:B------:R-:W-:-:S07]  /*5a60*/  IMAD R11, R12, R115, RZ ;  /* 0x000000730c0b7224 */ /* 0x000fce00078e02ff */
.L_x_190:
[----:B------:R-:W-:Y:S05]  /*5a70*/  BSYNC B1 ;  /* 0x0000000000017941 */ /* 0x000fea0003800000 */
.L_x_189:
[----:B------:R-:W-:Y:S01]  /*5a80*/  @!P2 IMAD R35, R35, R114, R11 ;  /* 0x000000722323a224 */ /* 0x000fe200078e020b */
[----:B------:R-:W-:Y:S04]  /*5a90*/  BSSY B1, `(.L_x_191) ;  /* 0x0000006000017945 */ /* 0x000fe80003800000 */
[----:B------:R0:W-:Y:S01]  /*5aa0*/  @!P2 STG.E.U8 desc[UR36][R6.64+0x91], R35 ;  /* 0x000091230600a986 */ /* 0x0001e2000c101124 */
[----:B------:R-:W-:Y:S05]  /*5ab0*/  @P0 BRA `(.L_x_192) ;  /* 0x00000000000c0947 */ /* 0x000fea0003800000 */
[----:B------:R-:W5:Y:S02]  /*5ac0*/  LDG.E.U8 R124, desc[UR36][R2.64+0x98] ;  /* 0x00009824027c7981 */ /* 0x000f64000c1e1100 */
[----:B-----5:R-:W-:-:S05]  /*5ad0*/  PRMT R12, R124, 0x8880, RZ ;  /* 0x000088807c0c7816 */ /* 0x020fca00000000ff */
[----:B------:R-:W-:-:S07]  /*5ae0*/  IMAD R11, R12, R115, RZ ;  /* 0x000000730c0b7224 */ /* 0x000fce00078e02ff */
.L_x_192:
[----:B------:R-:W-:Y:S05]  /*5af0*/  BSYNC B1 ;  /* 0x0000000000017941 */ /* 0x000fea0003800000 */
.L_x_191:
[----:B-1----:R-:W-:Y:S01]  /*5b00*/  @!P0 IMAD R13, R36, R114, R11 ;  /* 0x00000072240d8224 */ /* 0x002fe200078e020b */
[----:B------:R-:W-:Y:S04]  /*5b10*/  BSSY B1, `(.L_x_193) ;  /* 0x0000006000017945 */ /* 0x000fe80003800000 */
[----:B------:R1:W-:Y:S01]  /*5b20*/  @!P0 STG.E.U8 desc[UR36][R4.64+0x98], R13 ;  /* 0x0000980d04008986 */ /* 0x0003e2000c101124 */
[----:B------:R-:W-:Y:S05]  /*5b30*/  @P5 BRA `(.L_x_194) ;  /* 0x00000000000c5947 */ /* 0x000fea0003800000 */
[----:B------:R-:W5:Y:S02]  /*5b40*/  LDG.E.U8 R124, desc[UR36][R2.64+0x99] ;  /* 0x00009924027c7981 */ /* 0x000f64000c1e1100 */
[----:B-----5:R-:W-:-:S05]  /*5b50*/  PRMT R12, R124, 0x8880, RZ ;  /* 0x000088807c0c7816 */ /* 0x020fca00000000ff */
[----:B------:R-:W-:-:S07]  /*5b60*/  IMAD R11, R12, R115, RZ ;  /* 0x000000730c0b7224 */ /* 0x000fce00078e02ff */
.L_x_194:
[----:B------:R-:W-:Y:S05]  /*5b70*/  BSYNC B1 ;  /* 0x0000000000017941 */ /* 0x000fea0003800000 */
.L_x_193:
        /* <DEDUP_REMOVED lines=13> */
.L_x_196:
[----:B------:R-:W-:Y:S05]  /*5c50*/  BSYNC B1 ;  /* 0x0000000000017941 */ /* 0x000fea0003800000 */
.L_x_195:
[----:B-1----:R-:W-:Y:S01]  /*5c60*/  @!P4 IMAD R13, R38, R114, R11 ;  /* 0x00000072260dc224 */ /* 0x002fe200078e020b */
[----:B------:R-:W-:Y:S04]  /*5c70*/  BSSY B1, `(.L_x_197) ;  /* 0x0000006000017945 */ /* 0x000fe80003800000 */
[----:B------:R1:W-:Y:S01]  /*5c80*/  @!P4 STG.E.U8 desc[UR36][R6.64+0x98], R13 ;  /* 0x0000980d0600c986 */ /* 0x0003e2000c101124 */
[----:B------:R-:W-:Y:S05]  /*5c90*/  @P1 BRA `(.L_x_198) ;  /* 0x00000000000c1947 */ /* 0x000fea0003800000 */
[----:B------:R-:W5:Y:S02]  /*5ca0*/  LDG.E.U8 R124, desc[UR36][R8.64+0x99] ;  /* 0x00009924087c7981 */ /* 0x000f64000c1e1100 */
[----:B-----5:R-:W-:-:S05]  /*5cb0*/  PRMT R12, R124, 0x8880, RZ ;  /* 0x000088807c0c7816 */ /* 0x020fca00000000ff */
[----:B------:R-:W-:-:S07]  /*5cc0*/  IMAD R11, R12, R115, RZ ;  /* 0x000000730c0b7224 */ /* 0x000fce00078e02ff */
.L_x_198:
[----:B------:R-:W-:Y:S05]  /*5cd0*/  BSYNC B1 ;  /* 0x0000000000017941 */ /* 0x000fea0003800000 */
.L_x_197:
[----:B------:R-:W-:Y:S01]  /*5ce0*/  @!P1 IMAD R39, R39, R114, R11 ;  /* 0x0000007227279224 */ /* 0x000fe200078e020b */
[----:B------:R-:W-:Y:S04]  /*5cf0*/  BSSY B1, `(.L_x_199) ;  /* 0x0000006000017945 */ /* 0x000fe80003800000 */
[----:B------:R0:W-:Y:S01]  /*5d00*/  @!P1 STG.E.U8 desc[UR36][R6.64+0x99], R39 ;  /* 0x0000992706009986 */ /* 0x0001e2000c101124 */
[----:B------:R-:W-:Y:S05]  /*5d10*/  @P3 BRA `(.L_x_200) ;  /* 0x00000000000c3947 */ /* 0x000fea0003800000 */
[----:B------:R-:W5:Y:S02]  /*5d20*/  LDG.E.U8 R124, desc[UR36][R2.64+0xa0] ;  /* 0x0000a024027c7981 */ /* 0x000f64000c1e1100 */
[----:B-----5:R-:W-:-:S05]  /*5d30*/  PRMT R12, R124, 0x8880, RZ ;  /* 0x000088807c0c7816 */ /* 0x020fca00000000ff */
[----:B------:R-:W-:-:S07]  /*5d40*/  IMAD R11, R12, R115, RZ ;  /* 0x000000730c0b7224 */ /* 0x000fce00078e02ff */
.L_x_200:
[----:B------:R-:W-:Y:S05]  /*5d50*/  BSYNC B1 ;  /* 0x0000000000017941 */ /* 0x000fea0003800000 */
.L_x_199:
[----:B-1----:R-:W-:Y:S01]  /*5d60*/  @!P3 IMAD R13, R24, R114, R11 ;  /* 0x00000072180db224 */ /* 0x002fe200078e020b */
[----:B------:R-:W-:Y:S04]  /*5d70*/  BSSY B1, `(.L_x_201) ;  /* 0x0000006000017945 */ /* 0x000fe80003800000 */
[----:B------:R1:W-:Y:S01]  /*5d80*/  @!P3 STG.E.U8 desc[UR36][R4.64+0xa0], R13 ;  /* 0x0000a00d0400b986 */ /* 0x0003e2000c101124 */
[----:B------:R-:W-:Y:S05]  /*5d90*/  @P5 BRA `(.L_x_202) ;  /* 0x00000000000c5947 */ /* 0x000fea0003800000 */
[----:B------:R-:W5:Y:S02]  /*5da0*/  LDG.E.U8 R124, desc[UR36][R2.64+0xa1] ;  /* 0x0000a124027c7981 */ /* 0x000f64000c1e1100 */
[----:B-----5:R-:W-:-:S05]  /*5db0*/  PRMT R12, R124, 0x8880, RZ ;  /* 0x000088807c0c7816 */ /* 0x020fca00000000ff */
[----:B------:R-:W-:-:S07]  /*5dc0*/  IMAD R11, R12, R115, RZ ;  /* 0x000000730c0b7224 */ /* 0x000fce00078e02ff */
.L_x_202:
[----:B------:R-:W-:Y:S05]  /*5dd0*/  BSYNC B1 ;  /* 0x0000000000017941 */ /* 0x000fea0003800000 */
.L_x_201:
        /* <DEDUP_REMOVED lines=9> */
[----:B------:R-:W-:Y:S01]  /*5e70*/  ISETP.LT.OR P3, PT, R0, 0x9, !P3 ;  /* 0x000000090000780c */ /* 0x000fe20005f61670 */
[----:B------:R-:W-:-:S12]  /*5e80*/  @P2 BRA `(.L_x_204) ;  /* 0x00000000000c2947 */ /* 0x000fd80003800000 */
[----:B------:R-:W5:Y:S02]  /*5e90*/  LDG.E.U8 R124, desc[UR36][R8.64+0xa0] ;  /* 0x0000a024087c7981 */ /* 0x000f64000c1e1100 */
[----:B-----5:R-:W-:-:S05]  /*5ea0*/  PRMT R10, R124, 0x8880, RZ ;  /* 0x000088807c0a7816 */ /* 0x020fca00000000ff */
[----:B------:R-:W-:-:S07]  /*5eb0*/  IMAD R11, R10, R115, RZ ;  /* 0x000000730a0b7224 */ /* 0x000fce00078e02ff */
.L_x_204:
[----:B------:R-:W-:Y:S05]  /*5ec0*/  BSYNC B1 ;  /* 0x0000000000017941 */ /* 0x000fea0003800000 */
.L_x_203:
[----:B-1----:R-:W-:Y:S01]  /*5ed0*/  @!P2 IMAD R13, R26, R114, R11 ;  /* 0x000000721a0da224 */ /* 0x002fe200078e020b */
[----:B------:R-:W-:Y:S04]  /*5ee0*/  BSSY B1, `(.L_x_205) ;  /* 0x0000006000017945 */ /* 0x000fe80003800000 */
[----:B------:R1:W-:Y:S01]  /*5ef0*/  @!P2 STG.E.U8 desc[UR36][R6.64+0xa0], R13 ;  /* 0x0000a00d0600a986 */ /* 0x0003e2000c101124 */
[----:B------:R-:W-:Y:S05]  /*5f00*/  @P0 BRA `(.L_x_206) ;  /* 0x00000000000c0947 */ /* 0x000fea0003800000 */
[----:B------:R-:W5:Y:S02]  /*5f10*/  LDG.E.U8 R124, desc[UR36][R8.64+0xa1] ;  /* 0x0000a124087c7981 */ /* 0x000f64000c1e1100 */
[----:B-----5:R-:W-:-:S05]  /*5f20*/  PRMT R10, R124, 0x8880, RZ ;  /* 0x000088807c0a7816 */ /* 0x020fca00000000ff */
[----:B------:R-:W-:-:S07]  /*5f30*/  IMAD R11, R10, R115, RZ ;  /* 0x000000730a0b7224 */ /* 0x000fce00078e02ff */
.L_x_206:
[----:B------:R-:W-:Y:S05]  /*5f40*/  BSYNC B1 ;  /* 0x0000000000017941 */ /* 0x000fea0003800000 */
.L_x_205:
[----:B------:R-:W-:Y:S01]  /*5f50*/  @!P0 IMAD R27, R27, R114, R11 ;  /* 0x000000721b1b8224 */ /* 0x000fe200078e020b */
[----:B------:R-:W-:Y:S04]  /*5f60*/  BSSY B1, `(.L_x_207) ;  /* 0x0000006000017945 */ /* 0x000fe80003800000 */
[----:B------:R0:W-:Y:S01]  /*5f70*/  @!P0 STG.E.U8 desc[UR36][R6.64+0xa1], R27 ;  /* 0x0000a11b06008986 */ /* 0x0001e2000c101124 */
[----:B------:R-:W-:Y:S05]  /*5f80*/  @P5 BRA `(.L_x_208) ;  /* 0x00000000000c5947 */ /* 0x000fea0003800000 */
[----:B------:R-:W5:Y:S02]  /*5f90*/  LDG.E.U8 R124, desc[UR36][R2.64+0xa8] ;  /* 0x0000a824027c7981 */ /* 0x000f64000c1e1100 */
[----:B-----5:R-:W-:-:S05]  /*5fa0*/  PRMT R10, R124, 0x8880, RZ ;  /* 0x000088807c0a7816 */ /* 0x020fca00000000ff */
[----:B------:R-:W-:-:S07]  /*5fb0*/  IMAD R11, R10, R115, RZ ;  /* 0x000000730a0b7224 */ /* 0x000fce00078e02ff */
.L_x_208:
[----:B------:R-:W-:Y:S05]  /*5fc0*/  BSYNC B1 ;  /* 0x0000000000017941 */ /* 0x000fea0003800000 */
.L_x_207:
[----:B-1----:R-:W-:Y:S01]  /*5fd0*/  @!P5 IMAD R13, R28, R114, R11 ;  /* 0x000000721c0dd224 */ /* 0x002fe200078e020b */
[----:B------:R-:W-:Y:S04]  /*5fe0*/  BSSY B1, `(.L_x_209) ;  /* 0x0000006000017945 */ /* 0x000fe80003800000 */
[----:B------:R1:W-:Y:S01]  /*5ff0*/  @!P5 STG.E.U8 desc[UR36][R4.64+0xa8], R13 ;  /* 0x0000a80d0400d986 */ /* 0x0003e2000c101124 */
[----:B------:R-:W-:Y:S05]  /*6000*/  @P4 BRA `(.L_x_210) ;  /* 0x00000000000c4947 */ /* 0x000fea0003800000 */
[----:B------:R-:W5:Y:S02]  /*6010*/  LDG.E.U8 R124, desc[UR36][R2.64+0xa9] ;  /* 0x0000a924027c7981 */ /* 0x000f64000c1e1100 */
[----:B-----5:R-:W-:-:S05]  /*6020*/  PRMT R10, R124, 0x8880, RZ ;  /* 0x000088807c0a7816 */ /* 0x020fca00000000ff */
[----:B------:R-:W-:-:S07]  /*6030*/  IMAD R11, R10, R115, RZ ;  /* 0x000000730a0b7224 */ /* 0x000fce00078e02ff */
.L_x_210:
[----:B------:R-:W-:Y:S05]  /*6040*/  BSYNC B1 ;  /* 0x0000000000017941 */ /* 0x000fea0003800000 */
.L_x_209:
[----:B------:R-:W-:Y:S01]  /*6050*/  @!P4 IMAD R29, R29, R114, R11 ;  /* 0x000000721d1dc224 */ /* 0x000fe200078e020b */
[----:B------:R-:W-:Y:S04]  /*6060*/  BSSY B1, `(.L_x_211) ;  /* 0x0000006000017945 */ /* 0x000fe80003800000 */
[----:B------:R0:W-:Y:S01]  /*6070*/  @!P4 STG.E.U8 desc[UR36][R4.64+0xa9], R29 ;  /* 0x0000a91d0400c986 */ /* 0x0001e2000c101124 */
[----:B------:R-:W-:Y:S05]  /*6080*/  @P3 BRA `(.L_x_212) ;  /* 0x00000000000c3947 */ /* 0x000fea0003800000 */
[----:B------:R-:W0:Y:S02]  /*6090*/  LDG.E.U8 R124, desc[UR36][R8.64+0xa8] ;  /* 0x0000a824087c7981 */ /* 0x000e24000c1e1100 */
[----:B0-----:R-:W-:-:S05]  /*60a0*/  PRMT R2, R124, 0x8880, RZ ;  /* 0x000088807c027816 */ /* 0x001fca00000000ff */
[----:B------:R-:W-:-:S07]  /*60b0*/  IMAD R11, R2, R115, RZ ;  /* 0x00000073020b7224 */ /* 0x000fce00078e02ff */
.L_x_212:
[----:B------:R-:W-:Y:S05]  /*60c0*/  BSYNC B1 ;  /* 0x0000000000017941 */ /* 0x000fea0003800000 */
.L_x_211:
[----:B0-----:R-:W-:Y:S01]  /*60d0*/  @!P3 IMAD R3, R30, R114, R11 ;  /* 0x000000721e03b224 */ /* 0x001fe200078e020b */
[----:B------:R-:W-:Y:S01]  /*60e0*/  ISETP.LT.OR P1, PT, R0, 0x9, !P1 ;  /* 0x000000090000780c */ /* 0x000fe20004f21670 */
[----:B------:R-:W-:Y:S03]  /*60f0*/  BSSY B1, `(.L_x_213) ;  /* 0x0000006000017945 */ /* 0x000fe60003800000 */
[----:B------:R0:W-:Y:S09]  /*6100*/  @!P3 STG.E.U8 desc[UR36][R6.64+0xa8], R3 ;  /* 0x0000a8030600b986 */ /* 0x0001f2000c101124 */
[----:B------:R-:W-:Y:S05]  /*6110*/  @P1 BRA `(.L_x_214) ;  /* 0x00000000000c1947 */ /* 0x000fea0003800000 */
[----:B------:R-:W5:Y:S02]  /*6120*/  LDG.E.U8 R124, desc[UR36][R8.64+0xa9] ;  /* 0x0000a924087c7981 */ /* 0x000f64000c1e1100 */
[----:B-----5:R-:W-:-:S05]  /*6130*/  PRMT R0, R124, 0x8880, RZ ;  /* 0x000088807c007816 */ /* 0x020fca00000000ff */
[----:B------:R-:W-:-:S07]  /*6140*/  IMAD R11, R0, R115, RZ ;  /* 0x00000073000b7224 */ /* 0x000fce00078e02ff */
.L_x_214:
[----:B------:R-:W-:Y:S05]  /*6150*/  BSYNC B1 ;  /* 0x0000000000017941 */ /* 0x000fea0003800000 */
.L_x_213:
[----:B------:R-:W-:Y:S01]  /*6160*/  IMAD R11, R31, R114, R11 ;  /* 0x000000721f0b7224 */ /* 0x000fe200078e020b */
[----:B------:R-:W-:Y:S06]  /*6170*/  @P1 BRA `(.L_x_215) ;  /* 0x0000001000d81947 */ /* 0x000fec0003800000 */
[----:B------:R0:W-:Y:S01]  /*6180*/  STG.E.U8 desc[UR36][R6.64+0xa9], R11 ;  /* 0x0000a90b06007986 */ /* 0x0001e2000c101124 */
[----:B------:R-:W-:Y:S05]  /*6190*/  BRA `(.L_x_215) ;  /* 0x0000001000d07947 */ /* 0x000fea0003800000 */
.L_x_38:
[C---:B------:R-:W-:Y:S02]  /*61a0*/  ISETP.GE.AND P4, PT, R0.reuse, 0x1, PT ;  /* 0x000000010000780c */ /* 0x040fe40003f86270 */
[----:B------:R-:W-:Y:S02]  /*61b0*/  ISETP.GE.AND P1, PT, R0, 0x9, PT ;  /* 0x000000090000780c */ /* 0x000fe40003f26270 */
[C---:B------:R-:W-:Y:S02]  /*61c0*/  ISETP.LT.OR P5, PT, R10.reuse, 0x1, !P4 ;  /* 0x000000010a00780c */ /* 0x040fe400067a1670 */
[C---:B------:R-:W-:Y:S02]  /*61d0*/  ISETP.LT.OR P4, PT, R10.reuse, 0x2, !P4 ;  /* 0x000000020a00780c */ /* 0x040fe40006781670 */
[C---:B------:R-:W-:Y:S02]  /*61e0*/  ISETP.LT.OR P3, PT, R10.reuse, 0x1, !P1 ;  /* 0x000000010a00780c */ /* 0x040fe40004f61670 */
[----:B------:R-:W-:-:S02]  /*61f0*/  ISETP.LT.OR P1, PT, R10, 0x2, !P1 ;  /* 0x000000020a00780c */ /* 0x000fc40004f21670 */
[C---:B------:R-:W-:Y:S02]  /*6200*/  ISETP.GE.AND P2, PT, R10.reuse, 0x9, PT ;  /* 0x000000090a00780c */ /* 0x040fe40003f46270 */
[----:B------:R-:W-:-:S03]  /*6210*/  ISETP.GE.AND P0, PT, R10, 0xa, PT ;  /* 0x0000000a0a00780c */ /* 0x000fc60003f06270 */
[-C--:B------:R-:W-:Y:S02]  /*6220*/  @!P5 IMAD R3, R104, R114.reuse, RZ ;  /* 0x000000726803d224 */ /* 0x080fe400078e02ff */
[-C--:B------:R-:W-:Y:S02]  /*6230*/  @!P4 IMAD R105, R105, R114.reuse, RZ ;  /* 0x000000726969c224 */ /* 0x080fe400078e02ff */
[-C--:B------:R-:W-:Y:S01]  /*6240*/  @!P3 IMAD R9, R106, R114.reuse, RZ ;  /* 0x000000726a09b224 */ /* 0x080fe200078e02ff */
[----:B------:R0:W-:Y:S01]  /*6250*/  @!P5 STG.E.U8 desc[UR36][R4.64], R3 ;  /* 0x000000030400d986 */ /* 0x0001e2000c101124 */
[C---:B------:R-:W-:Y:S01]  /*6260*/  ISETP.LT.OR P5, PT, R0.reuse, 0x1, !P0 ;  /* 0x000000010000780c */ /* 0x040fe200047a1670 */
[----:B------:R-:W-:Y:S01]  /*6270*/  @!P1 IMAD R107, R107, R114, RZ ;  /* 0x000000726b6b9224 */ /* 0x000fe200078e02ff */
[C---:B------:R-:W-:Y:S01]  /*6280*/  ISETP.LT.OR P0, PT, R0.reuse, 0x9, !P0 ;  /* 0x000000090000780c */ /* 0x040fe20004701670 */
[----:B------:R-:W-:Y:S01]  /*6290*/  @!P4 STG.E.U8 desc[UR36][R4.64+0x1], R105 ;  /* 0x000001690400c986 */ /* 0x000fe2000c101124 */
[----:B------:R-:W-:-:S03]  /*62a0*/  ISETP.LT.OR P4, PT, R0, 0x1, !P2 ;  /* 0x000000010000780c */ /* 0x000fc60005781670 */
[----:B------:R-:W-:Y:S01]  /*62b0*/  @!P1 STG.E.U8 desc[UR36][R6.64+0x1], R107 ;  /* 0x0000016b06009986 */ /* 0x000fe2000c101124 */
[----:B------:R-:W-:Y:S02]  /*62c0*/  ISETP.LT.OR P1, PT, R0, 0x9, !P2 ;  /* 0x000000090000780c */ /* 0x000fe40005721670 */
[C---:B------:R-:W-:Y:S01]  /*62d0*/  ISETP.GE.AND P2, PT, R10.reuse, 0x12, PT ;  /* 0x000000120a00780c */ /* 0x040fe20003f46270 */
[----:B------:R1:W-:Y:S01]  /*62e0*/  @!P3 STG.E.U8 desc[UR36][R6.64], R9 ;  /* 0x000000090600b986 */ /* 0x0003e2000c101124 */
[----:B------:R-:W-:Y:S01]  /*62f0*/  ISETP.GE.AND P3, PT, R10, 0x11, PT ;  /* 0x000000110a00780c */ /* 0x000fe20003f66270 */
[-C--:B------:R-:W-:Y:S02]  /*6300*/  @!P5 IMAD R109, R109, R114.reuse, RZ ;  /* 0x000000726d6dd224 */ /* 0x080fe400078e02ff */
[-C--:B------:R-:W-:Y:S02]  /*6310*/  @!P0 IMAD R111, R111, R114.reuse, RZ ;  /* 0x000000726f6f8224 */ /* 0x080fe400078e02ff */
[----:B------:R-:W-:Y:S01]  /*6320*/  @!P4 IMAD R11, R108, R114, RZ ;  /* 0x000000726c0bc224 */ /* 0x000fe200078e02ff */
[----:B------:R-:W-:Y:S01]  /*6330*/  @!P5 STG.E.U8 desc[UR36][R4.64+0x9], R109 ;  /* 0x0000096d0400d986 */ /* 0x000fe2000c101124 */
[----:B------:R-:W-:-:S02]  /*6340*/  ISETP.LT.OR P5, PT, R0, 0x1, !P2 ;  /* 0x000000010000780c */ /* 0x000fc400057a1670 */
[-C--:B0-----:R-:W-:Y:S01]  /*6350*/  @!P1 IMAD R3, R110, R114.reuse, RZ ;  /* 0x000000726e039224 */ /* 0x081fe200078e02ff */
[----:B------:R-:W-:Y:S01]  /*6360*/  @!P4 STG.E.U8 desc[UR36][R4.64+0x8], R11 ;  /* 0x0000080b0400c986 */ /* 0x000fe2000c101124 */
[C---:B------:R-:W-:Y:S02]  /*6370*/  ISETP.LT.OR P4, PT, R0.reuse, 0x1, !P3 ;  /* 0x000000010000780c */ /* 0x040fe40005f81670 */
[C---:B------:R-:W-:Y:S01]  /*6380*/  ISETP.LT.OR P2, PT, R0.reuse, 0x9, !P2 ;  /* 0x000000090000780c */ /* 0x040fe20005741670 */
[----:B------:R0:W-:Y:S01]  /*6390*/  @!P1 STG.E.U8 desc[UR36][R6.64+0x8], R3 ;  /* 0x0000080306009986 */ /* 0x0001e2000c101124 */
[----:B------:R-:W-:Y:S02]  /*63a0*/  ISETP.LT.OR P1, PT, R0, 0x9, !P3 ;  /* 0x000000090000780c */ /* 0x000fe40005f21670 */
[C---:B------:R-:W-:Y:S01]  /*63b0*/  ISETP.GE.AND P3, PT, R10.reuse, 0x19, PT ;  /* 0x000000190a00780c */ /* 0x040fe20003f66270 */
[----:B------:R-:W-:Y:S01]  /*63c0*/  @!P0 STG.E.U8 desc[UR36][R6.64+0x9], R111 ;  /* 0x0000096f06008986 */ /* 0x000fe2000c101124 */
[----:B------:R-:W-:Y:S01]  /*63d0*/  ISETP.GE.AND P0, PT, R10, 0x1a, PT ;  /* 0x0000001a0a00780c */ /* 0x000fe20003f06270 */
[----:B------:R-:W-:-:S04]  /*63e0*/  @!P5 IMAD R97, R97, R114, RZ ;  /* 0x000000726161d224 */ /* 0x000fc800078e02ff */
[-C--:B-1----:R-:W-:Y:S01]  /*63f0*/  @!P4 IMAD R9, R96, R114.reuse, RZ ;  /* 0x000000726009c224 */ /* 0x082fe200078e02ff */
[----:B------:R-:W-:Y:S01]  /*6400*/  @!P5 STG.E.U8 desc[UR36][R4.64+0x11], R97 ;  /* 0x000011610400d986 */ /* 0x000fe2000c101124 */
[C---:B------:R-:W-:Y:S01]  /*6410*/  ISETP.LT.OR P5, PT, R0.reuse, 0x1, !P0 ;  /* 0x000000010000780c */ /* 0x040fe200047a1670 */
[-C--:B------:R-:W-:Y:S01]  /*6420*/  @!P2 IMAD R99, R99, R114.reuse, RZ ;  /* 0x000000726363a224 */ /* 0x080fe200078e02ff */
[C---:B------:R-:W-:Y:S01]  /*6430*/  ISETP.LT.OR P0, PT, R0.reuse, 0x9, !P0 ;  /* 0x000000090000780c */ /* 0x040fe20004701670 */
[----:B------:R-:W-:Y:S01]  /*6440*/  @!P4 STG.E.U8 desc[UR36][R4.64+0x10], R9 ;  /* 0x000010090400c986 */ /* 0x000fe2000c101124 */
[----:B------:R-:W-:Y:S01]  /*6450*/  ISETP.LT.OR P4, PT, R0, 0x1, !P3 ;  /* 0x000000010000780c */ /* 0x000fe20005f81670 */
[----:B0-----:R-:W-:Y:S02]  /*6460*/  @!P1 IMAD R3, R98, R114, RZ ;  /* 0x0000007262039224 */ /* 0x001fe400078e02ff */
[----:B------:R-:W-:Y:S01]  /*6470*/  @!P2 STG.E.U8 desc[UR36][R6.64+0x11], R99 ;  /* 0x000011630600a986 */ /* 0x000fe2000c101124 */
[----:B------:R-:W-:-:S03]  /*6480*/  ISETP.GE.AND P2, PT, R10, 0x22, PT ;  /* 0x000000220a00780c */ /* 0x000fc60003f46270 */
[----:B------:R0:W-:Y:S01]  /*6490*/  @!P1 STG.E.U8 desc[UR36][R6.64+0x10], R3 ;  /* 0x0000100306009986 */ /* 0x0001e2000c101124 */
[----:B------:R-:W-:Y:S01]  /*64a0*/  ISETP.LT.OR P1, PT, R0, 0x9, !P3 ;  /* 0x000000090000780c */ /* 0x000fe20005f21670 */
[-C--:B------:R-:W-:Y:S01]  /*64b0*/  @!P5 IMAD R101, R101, R114.reuse, RZ ;  /* 0x000000726565d224 */ /* 0x080fe200078e02ff */
[----:B------:R-:W-:Y:S01]  /*64c0*/  ISETP.GE.AND P3, PT, R10, 0x21, PT ;  /* 0x000000210a00780c */ /* 0x000fe20003f66270 */
[-C--:B------:R-:W-:Y:S02]  /*64d0*/  @!P0 IMAD R103, R103, R114.reuse, RZ ;  /* 0x0000007267678224 */ /* 0x080fe400078e02ff */
[----:B------:R-:W-:Y:S01]  /*64e0*/  @!P4 IMAD R11, R100, R114, RZ ;  /* 0x00000072640bc224 */ /* 0x000fe200078e02ff */
[----:B------:R-:W-:Y:S01]  /*64f0*/  @!P5 STG.E.U8 desc[UR36][R4.64+0x19], R101 ;  /* 0x000019650400d986 */ /* 0x000fe2000c101124 */
[C---:B------:R-:W-:Y:S02]  /*6500*/  ISETP.LT.OR P5, PT, R0.reuse, 0x1, !P2 ;  /* 0x000000010000780c */ /* 0x040fe400057a1670 */
[C---:B------:R-:W-:Y:S01]  /*6510*/  ISETP.LT.OR P2, PT, R0.reuse, 0x9, !P2 ;  /* 0x000000090000780c */ /* 0x040fe20005741670 */
[----:B------:R-:W-:Y:S01]  /*6520*/  @!P4 STG.E.U8 desc[UR36][R4.64+0x18], R11 ;  /* 0x0000180b0400c986 */ /* 0x000fe2000c101124 */
[----:B------:R-:W-:-:S02]  /*6530*/  ISETP.LT.OR P4, PT, R0, 0x1, !P3 ;  /* 0x000000010000780c */ /* 0x000fc40005f81670 */
[----:B0-----:R-:W-:Y:S01]  /*6540*/  @!P1 IMAD R3, R102, R114, RZ ;  /* 0x0000007266039224 */ /* 0x001fe200078e02ff */
        /* <DEDUP_REMOVED lines=97> */
[-C--:B0-----:R-:W-:Y:S01]  /*6b60*/  @!P1 IMAD R3, R66, R114.reuse, RZ ;  /* 0x0000007242039224 */ /* 0x081fe200078e02ff */
[----:B------:R-:W-:Y:S01]  /*6b70*/  @!P2 STG.E.U8 desc[UR36][R6.64+0x51], R67 ;  /* 0x000051430600a986 */ /* 0x000fe2000c101124 */
[----:B------:R-:W-:Y:S02]  /*6b80*/  ISETP.LT.OR P0, PT, R0, 0x9, !P0 ;  /* 0x000000090000780c */ /* 0x000fe40004701670 */
[C---:B------:R-:W-:Y:S01]  /*6b90*/  ISETP.GE.AND P2, PT, R10.reuse, 0x62, PT ;  /* 0x000000620a00780c */ /* 0x040fe20003f46270 */
[----:B------:R0:W-:Y:S01]  /*6ba0*/  @!P1 STG.E.U8 desc[UR36][R6.64+0x50], R3 ;  /* 0x0000500306009986 */ /* 0x0001e2000c101124 */
[----:B------:R-:W-:Y:S01]  /*6bb0*/  ISETP.GE.AND P1, PT, R10, 0x61, PT ;  /* 0x000000610a00780c */ /* 0x000fe20003f26270 */
[----:B------:R-:W-:-:S04]  /*6bc0*/  @!P5 IMAD R11, R68, R114, RZ ;  /* 0x00000072440bd224 */ /* 0x000fc800078e02ff */
[-C--:B------:R-:W-:Y:S01]  /*6bd0*/  @!P4 IMAD R69, R69, R114.reuse, RZ ;  /* 0x000000724545c224 */ /* 0x080fe200078e02ff */
[----:B------:R-:W-:Y:S01]  /*6be0*/  @!P5 STG.E.U8 desc[UR36][R4.64+0x58], R11 ;  /* 0x0000580b0400d986 */ /* 0x000fe2000c101124 */
[C---:B------:R-:W-:Y:S02]  /*6bf0*/  ISETP.LT.OR P5, PT, R0.reuse, 0x1, !P2 ;  /* 0x000000010000780c */ /* 0x040fe400057a1670 */
[-C--:B------:R-:W-:Y:S01]  /*6c00*/  @!P0 IMAD R71, R71, R114.reuse, RZ ;  /* 0x0000007247478224 */ /* 0x080fe200078e02ff */
[----:B------:R-:W-:Y:S01]  /*6c10*/  @!P4 STG.E.U8 desc[UR36][R4.64+0x59], R69 ;  /* 0x000059450400c986 */ /* 0x000fe2000c101124 */
[----:B------:R-:W-:Y:S01]  /*6c20*/  ISETP.LT.OR P4, PT, R0, 0x1, !P1 ;  /* 0x000000010000780c */ /* 0x000fe20004f81670 */
[----:B0-----:R-:W-:Y:S01]  /*6c30*/  @!P3 IMAD R3, R70, R114, RZ ;  /* 0x000000724603b224 */ /* 0x001fe200078e02ff */
[C---:B------:R-:W-:Y:S01]  /*6c40*/  ISETP.LT.OR P2, PT, R0.reuse, 0x9, !P2 ;  /* 0x000000090000780c */ /* 0x040fe20005741670 */
[----:B------:R-:W-:Y:S01]  /*6c50*/  @!P0 STG.E.U8 desc[UR36][R6.64+0x59], R71 ;  /* 0x0000594706008986 */ /* 0x000fe2000c101124 */
[----:B------:R-:W-:-:S02]  /*6c60*/  ISETP.LT.OR P1, PT, R0, 0x9, !P1 ;  /* 0x000000090000780c */ /* 0x000fc40004f21670 */
[C---:B------:R-:W-:Y:S01]  /*6c70*/  ISETP.GE.AND P0, PT, R10.reuse, 0x6a, PT ;  /* 0x0000006a0a00780c */ /* 0x040fe20003f06270 */
[----:B------:R0:W-:Y:S01]  /*6c80*/  @!P3 STG.E.U8 desc[UR36][R6.64+0x58], R3 ;  /* 0x000058030600b986 */ /* 0x0001e2000c101124 */
[----:B------:R-:W-:Y:S01]  /*6c90*/  ISETP.GE.AND P3, PT, R10, 0x69, PT ;  /* 0x000000690a00780c */ /* 0x000fe20003f66270 */
[----:B------:R-:W-:-:S04]  /*6ca0*/  @!P5 IMAD R57, R57, R114, RZ ;  /* 0x000000723939d224 */ /* 0x000fc800078e02ff */
[-C--:B------:R-:W-:Y:S01]  /*6cb0*/  @!P4 IMAD R9, R56, R114.reuse, RZ ;  /* 0x000000723809c224 */ /* 0x080fe200078e02ff */
[----:B------:R-:W-:Y:S01]  /*6cc0*/  @!P5 STG.E.U8 desc[UR36][R4.64+0x61], R57 ;  /* 0x000061390400d986 */ /* 0x000fe2000c101124 */
[C---:B------:R-:W-:Y:S01]  /*6cd0*/  ISETP.LT.OR P5, PT, R0.reuse, 0x1, !P0 ;  /* 0x000000010000780c */ /* 0x040fe200047a1670 */
[-C--:B------:R-:W-:Y:S02]  /*6ce0*/  @!P2 IMAD R59, R59, R114.reuse, RZ ;  /* 0x000000723b3ba224 */ /* 0x080fe400078e02ff */
        /* <DEDUP_REMOVED lines=31> */
[----:B------:R-:W-:Y:S01]  /*6ee0*/  ISETP.LT.OR P3, PT, R0, 0x9, !P3 ;  /* 0x000000090000780c */ /* 0x000fe20005f61670 */
[----:B------:R-:W-:Y:S01]  /*6ef0*/  @!P0 STG.E.U8 desc[UR36][R6.64+0x71], R51 ;  /* 0x0000713306008986 */ /* 0x000fe2000c101124 */
[----:B------:R-:W-:-:S02]  /*6f00*/  ISETP.GE.AND P0, PT, R10, 0x81, PT ;  /* 0x000000810a00780c */ /* 0x000fc40003f06270 */
[----:B------:R-:W-:Y:S01]  /*6f10*/  ISETP.LT.OR P2, PT, R0, 0x9, !P2 ;  /* 0x000000090000780c */ /* 0x000fe20005741670 */
[----:B------:R0:W-:Y:S01]  /*6f20*/  @!P1 STG.E.U8 desc[UR36][R6.64+0x70], R3 ;  /* 0x0000700306009986 */ /* 0x0001e2000c101124 */
[----:B------:R-:W-:Y:S01]  /*6f30*/  ISETP.GE.AND P1, PT, R10, 0x82, PT ;  /* 0x000000820a00780c */ /* 0x000fe20003f26270 */
[----:B------:R-:W-:-:S04]  /*6f40*/  @!P5 IMAD R11, R52, R114, RZ ;  /* 0x00000072340bd224 */ /* 0x000fc800078e02ff */
[-C--:B------:R-:W-:Y:S01]  /*6f50*/  @!P4 IMAD R53, R53, R114.reuse, RZ ;  /* 0x000000723535c224 */ /* 0x080fe200078e02ff */
[----:B------:R-:W-:Y:S01]  /*6f60*/  @!P5 STG.E.U8 desc[UR36][R4.64+0x78], R11 ;  /* 0x0000780b0400d986 */ /* 0x000fe2000c101124 */
[C---:B------:R-:W-:Y:S02]  /*6f70*/  ISETP.LT.OR P5, PT, R0.reuse, 0x1, !P1 ;  /* 0x000000010000780c */ /* 0x040fe40004fa1670 */
[C---:B------:R-:W-:Y:S01]  /*6f80*/  ISETP.LT.OR P1, PT, R0.reuse, 0x9, !P1 ;  /* 0x000000090000780c */ /* 0x040fe20004f21670 */
[----:B------:R-:W-:Y:S01]  /*6f90*/  @!P4 STG.E.U8 desc[UR36][R4.64+0x79], R53 ;  /* 0x000079350400c986 */ /* 0x000fe2000c101124 */
[----:B------:R-:W-:Y:S01]  /*6fa0*/  ISETP.LT.OR P4, PT, R0, 0x1, !P0 ;  /* 0x000000010000780c */ /* 0x000fe20004781670 */
[-C--:B0-----:R-:W-:Y:S01]  /*6fb0*/  @!P3 IMAD R3, R54, R114.reuse, RZ ;  /* 0x000000723603b224 */ /* 0x081fe200078e02ff */
[----:B------:R-:W-:Y:S01]  /*6fc0*/  ISETP.LT.OR P0, PT, R0, 0x9, !P0 ;  /* 0x000000090000780c */ /* 0x000fe20004701670 */
[----:B------:R-:W-:-:S03]  /*6fd0*/  @!P2 IMAD R55, R55, R114, RZ ;  /* 0x000000723737a224 */ /* 0x000fc600078e02ff */
[----:B------:R0:W-:Y:S01]  /*6fe0*/  @!P3 STG.E.U8 desc[UR36][R6.64+0x78], R3 ;  /* 0x000078030600b986 */ /* 0x0001e2000c101124 */
[C---:B------:R-:W-:Y:S02]  /*6ff0*/  ISETP.GE.AND P3, PT, R10.reuse, 0x89, PT ;  /* 0x000000890a00780c */ /* 0x040fe40003f66270 */
[-C--:B------:R-:W-:Y:S01]  /*7000*/  @!P5 IMAD R41, R41, R114.reuse, RZ ;  /* 0x000000722929d224 */ /* 0x080fe200078e02ff */
[----:B------:R-:W-:Y:S01]  /*7010*/  @!P2 STG.E.U8 desc[UR36][R6.64+0x79], R55 ;  /* 0x000079370600a986 */ /* 0x000fe2000c101124 */
[----:B------:R-:W-:Y:S01]  /*7020*/  ISETP.GE.AND P2, PT, R10, 0x8a, PT ;  /* 0x0000008a0a00780c */ /* 0x000fe20003f46270 */
[-C--:B------:R-:W-:Y:S02]  /*7030*/  @!P1 IMAD R43, R43, R114.reuse, RZ ;  /* 0x000000722b2b9224 */ /* 0x080fe400078e02ff */
[-C--:B------:R-:W-:Y:S01]  /*7040*/  @!P4 IMAD R9, R40, R114.reuse, RZ ;  /* 0x000000722809c224 */ /* 0x080fe200078e02ff */
[----:B------:R-:W-:Y:S01]  /*7050*/  @!P5 STG.E.U8 desc[UR36][R4.64+0x81], R41 ;  /* 0x000081290400d986 */ /* 0x000fe2000c101124 */
[----:B------:R-:W-:Y:S01]  /*7060*/  ISETP.LT.OR P5, PT, R0, 0x1, !P2 ;  /* 0x000000010000780c */ /* 0x000fe200057a1670 */
[----:B0-----:R-:W-:-:S02]  /*7070*/  @!P0 IMAD R3, R42, R114, RZ ;  /* 0x000000722a038224 */ /* 0x001fc400078e02ff */
[----:B------:R-:W-:Y:S01]  /*7080*/  @!P4 STG.E.U8 desc[UR36][R4.64+0x80], R9 ;  /* 0x000080090400c986 */ /* 0x000fe2000c101124 */
[C---:B------:R-:W-:Y:S02]  /*7090*/  ISETP.LT.OR P4, PT, R0.reuse, 0x1, !P3 ;  /* 0x000000010000780c */ /* 0x040fe40005f81670 */
[----:B------:R-:W-:Y:S01]  /*70a0*/  ISETP.LT.OR P3, PT, R0, 0x9, !P3 ;  /* 0x000000090000780c */ /* 0x000fe20005f61670 */
[----:B------:R0:W-:Y:S01]  /*70b0*/  @!P0 STG.E.U8 desc[UR36][R6.64+0x80], R3 ;  /* 0x0000800306008986 */ /* 0x0001e2000c101124 */
[----:B------:R-:W-:Y:S02]  /*70c0*/  ISETP.GE.AND P0, PT, R10, 0x91, PT ;  /* 0x000000910a00780c */ /* 0x000fe40003f06270 */
[----:B------:R-:W-:Y:S01]  /*70d0*/  ISETP.LT.OR P2, PT, R0, 0x9, !P2 ;  /* 0x000000090000780c */ /* 0x000fe20005741670 */
[----:B------:R-:W-:Y:S01]  /*70e0*/  @!P1 STG.E.U8 desc[UR36][R6.64+0x81], R43 ;  /* 0x0000812b06009986 */ /* 0x000fe2000c101124 */
[----:B------:R-:W-:Y:S01]  /*70f0*/  ISETP.GE.AND P1, PT, R10, 0x92, PT ;  /* 0x000000920a00780c */ /* 0x000fe20003f26270 */
[----:B------:R-:W-:-:S04]  /*7100*/  @!P5 IMAD R45, R45, R114, RZ ;  /* 0x000000722d2dd224 */ /* 0x000fc800078e02ff */
[-C--:B------:R-:W-:Y:S01]  /*7110*/  @!P4 IMAD R11, R44, R114.reuse, RZ ;  /* 0x000000722c0bc224 */ /* 0x080fe200078e02ff */
[----:B------:R-:W-:Y:S01]  /*7120*/  @!P5 STG.E.U8 desc[UR36][R4.64+0x89], R45 ;  /* 0x0000892d0400d986 */ /* 0x000fe2000c101124 */
[----:B------:R-:W-:Y:S01]  /*7130*/  ISETP.LT.OR P5, PT, R0, 0x1, !P1 ;  /* 0x000000010000780c */ /* 0x000fe20004fa1670 */
[-C--:B0-----:R-:W-:Y:S01]  /*7140*/  @!P3 IMAD R3, R46, R114.reuse, RZ ;  /* 0x000000722e03b224 */ /* 0x081fe200078e02ff */
[C---:B------:R-:W-:Y:S01]  /*7150*/  ISETP.LT.OR P1, PT, R0.reuse, 0x9, !P1 ;  /* 0x000000090000780c */ /* 0x040fe20004f21670 */
[----:B------:R-:W-:Y:S01]  /*7160*/  @!P4 STG.E.U8 desc[UR36][R4.64+0x88], R11 ;  /* 0x0000880b0400c986 */ /* 0x000fe2000c101124 */
[C---:B------:R-:W-:Y:S01]  /*7170*/  ISETP.LT.OR P4, PT, R0.reuse, 0x1, !P0 ;  /* 0x000000010000780c */ /* 0x040fe20004781670 */
[----:B------:R-:W-:Y:S01]  /*7180*/  @!P2 IMAD R47, R47, R114, RZ ;  /* 0x000000722f2fa224 */ /* 0x000fe200078e02ff */
[----:B------:R-:W-:Y:S01]  /*7190*/  ISETP.LT.OR P0, PT, R0, 0x9, !P0 ;  /* 0x000000090000780c */ /* 0x000fe20004701670 */
[----:B------:R0:W-:Y:S01]  /*71a0*/  @!P3 STG.E.U8 desc[UR36][R6.64+0x88], R3 ;  /* 0x000088030600b986 */ /* 0x0001e2000c101124 */
[----:B------:R-:W-:-:S03]  /*71b0*/  ISETP.GE.AND P3, PT, R10, 0x99, PT ;  /* 0x000000990a00780c */ /* 0x000fc60003f66270 */
[----:B------:R-:W-:Y:S01]  /*71c0*/  @!P2 STG.E.U8 desc[UR36][R6.64+0x89], R47 ;  /* 0x0000892f0600a986 */ /* 0x000fe2000c101124 */
[----:B------:R-:W-:Y:S01]  /*71d0*/  ISETP.GE.AND P2, PT, R10, 0x9a, PT ;  /* 0x0000009a0a00780c */ /* 0x000fe20003f46270 */
[-C--:B------:R-:W-:Y:S02]  /*71e0*/  @!P5 IMAD R33, R33, R114.reuse, RZ ;  /* 0x000000722121d224 */ /* 0x080fe400078e02ff */
[-C--:B------:R-:W-:Y:S02]  /*71f0*/  @!P1 IMAD R35, R35, R114.reuse, RZ ;  /* 0x0000007223239224 */ /* 0x080fe400078e02ff */
[-C--:B------:R-:W-:Y:S01]  /*7200*/  @!P4 IMAD R9, R32, R114.reuse, RZ ;  /* 0x000000722009c224 */ /* 0x080fe200078e02ff */
[----:B------:R-:W-:Y:S01]  /*7210*/  @!P5 STG.E.U8 desc[UR36][R4.64+0x91], R33 ;  /* 0x000091210400d986 */ /* 0x000fe2000c101124 */
[----:B------:R-:W-:Y:S01]  /*7220*/  ISETP.LT.OR P5, PT, R0, 0x1, !P2 ;  /* 0x000000010000780c */ /* 0x000fe200057a1670 */
[----:B0-----:R-:W-:Y:S01]  /*7230*/  @!P0 IMAD R3, R34, R114, RZ ;  /* 0x0000007222038224 */ /* 0x001fe200078e02ff */
[C---:B------:R-:W-:Y:S01]  /*7240*/  ISETP.LT.OR P2, PT, R0.reuse, 0x9, !P2 ;  /* 0x000000090000780c */ /* 0x040fe20005741670 */
[----:B------:R-:W-:Y:S01]  /*7250*/  @!P4 STG.E.U8 desc[UR36][R4.64+0x90], R9 ;  /* 0x000090090400c986 */ /* 0x000fe2000c101124 */
[----:B------:R-:W-:-:S02]  /*7260*/  ISETP.LT.OR P4, PT, R0, 0x1, !P3 ;  /* 0x000000010000780c */ /* 0x000fc40005f81670 */
        /* <DEDUP_REMOVED lines=26> */
[----:B------:R0:W-:Y:S01]  /*7410*/  @!P4 STG.E.U8 desc[UR36][R4.64+0xa0], R9 ;  /* 0x0000a0090400c986 */ /* 0x0001e2000c101124 */
[----:B------:R-:W-:-:S02]  /*7420*/  ISETP.LT.OR P4, PT, R0, 0x1, !P3 ;  /* 0x000000010000780c */ /* 0x000fc40005f81670 */
[----:B------:R-:W-:Y:S01]  /*7430*/  ISETP.LT.OR P3, PT, R0, 0x9, !P3 ;  /* 0x000000090000780c */ /* 0x000fe20005f61670 */
[----:B------:R1:W-:Y:S04]  /*7440*/  @!P1 STG.E.U8 desc[UR36][R6.64+0xa0], R3 ;  /* 0x0000a00306009986 */ /* 0x0003e8000c101124 */
[----:B------:R1:W-:Y:S02]  /*7450*/  @!P0 STG.E.U8 desc[UR36][R6.64+0xa1], R27 ;  /* 0x0000a11b06008986 */ /* 0x0003e4000c101124 */
[-C--:B------:R-:W-:Y:S02]  /*7460*/  @!P5 IMAD R29, R29, R114.reuse, RZ ;  /* 0x000000721d1dd224 */ /* 0x080fe400078e02ff */
[-C--:B------:R-:W-:Y:S02]  /*7470*/  @!P2 IMAD R31, R31, R114.reuse, RZ ;  /* 0x000000721f1fa224 */ /* 0x080fe400078e02ff */
[-C--:B0-----:R-:W-:Y:S01]  /*7480*/  @!P4 IMAD R9, R28, R114.reuse, RZ ;  /* 0x000000721c09c224 */ /* 0x081fe200078e02ff */
[----:B------:R1:W-:Y:S01]  /*7490*/  @!P5 STG.E.U8 desc[UR36][R4.64+0xa9], R29 ;  /* 0x0000a91d0400d986 */ /* 0x0003e2000c101124 */
[----:B------:R-:W-:-:S03]  /*74a0*/  @!P3 IMAD R11, R30, R114, RZ ;  /* 0x000000721e0bb224 */ /* 0x000fc600078e02ff */
[----:B------:R1:W-:Y:S04]  /*74b0*/  @!P4 STG.E.U8 desc[UR36][R4.64+0xa8], R9 ;  /* 0x0000a8090400c986 */ /* 0x0003e8000c101124 */
[----:B------:R1:W-:Y:S04]  /*74c0*/  @!P3 STG.E.U8 desc[UR36][R6.64+0xa8], R11 ;  /* 0x0000a80b0600b986 */ /* 0x0003e8000c101124 */
[----:B------:R1:W-:Y:S02]  /*74d0*/  @!P2 STG.E.U8 desc[UR36][R6.64+0xa9], R31 ;  /* 0x0000a91f0600a986 */ /* 0x0003e4000c101124 */
.L_x_215:
[----:B------:R-:W-:Y:S05]  /*74e0*/  BSYNC B0 ;  /* 0x0000000000007941 */ /* 0x000fea0003800000 */
.L_x_37:
[----:B01----:R-:W2:Y:S01]  /*74f0*/  LDL.64 R2, [R1] ;  /* 0x0000000001027983 */ /* 0x003ea20000100a00 */
[----:B------:R-:W-:Y:S01]  /*7500*/  ULDC.64 UR4, c[0x0][0x650] ;  /* 0x0001940000047ab9 */ /* 0x000fe20000000a00 */
[----:B------:R0:W-:Y:S01]  /*7510*/  SYNCS.ARRIVE.TRANS64.A1T0 RZ, [R122+UR45], RZ ;  /* 0x000000ff7aff79a7 */ /* 0x0001e2000810002d */
[----:B------:R-:W-:Y:S01]  /*7520*/  PRMT R0, RZ, 0x7610, R0 ;  /* 0x00007610ff007816 */ /* 0x000fe20000000000 */
[----:B------:R-:W-:Y:S02]  /*7530*/  IMAD.MOV.U32 R19, RZ, RZ, -0x1 ;  /* 0xffffffffff137424 */ /* 0x000fe400078e00ff */
[----:B------:R-:W-:Y:S01]  /*7540*/  IMAD.MOV.U32 R22, RZ, RZ, -0x1 ;  /* 0xffffffffff167424 */ /* 0x000fe200078e00ff */
[----:B--2---:R-:W-:-:S04]  /*7550*/  LEA R18, P0, R2, R18, 0x1 ;  /* 0x0000001202127211 */ /* 0x004fc800078008ff */
[----:B------:R-:W-:Y:S01]  /*7560*/  LEA.HI.X R17, R2, R17, R23, 0x1, P0 ;  /* 0x0000001102117211 */ /* 0x000fe200000f0c17 */
[----:B------:R-:W-:Y:S01]  /*7570*/  IMAD.MOV.U32 R2, RZ, RZ, -0x1 ;  /* 0xffffffffff027424 */ /* 0x000fe200078e00ff */
[----:B------:R-:W-:-:S04]  /*7580*/  ISETP.GE.U32.AND P0, PT, R18, UR4, PT ;  /* 0x0000000412007c0c */ /* 0x000fc8000bf06070 */
[----:B------:R-:W-:-:S13]  /*7590*/  ISETP.GE.U32.AND.EX P0, PT, R17, UR5, PT, P0 ;  /* 0x0000000511007c0c */ /* 0x000fda000bf06100 */
[----:B0-----:R-:W-:Y:S05]  /*75a0*/  @P0 BRA `(.L_x_216) ;  /* 0x0000000400700947 */ /* 0x001fea0003800000 */
[----:B------:R-:W0:Y:S01]  /*75b0*/  S2R R10, SR_CTAID.X ;  /* 0x00000000000a7919 */ /* 0x000e220000002500 */
[----:B------:R-:W1:Y:S01]  /*75c0*/  LDC.64 R8, c[0x0][0x628] ;  /* 0x00018a00ff087b82 */ /* 0x000e620000000a00 */
[----:B------:R-:W-:Y:S01]  /*75d0*/  ULDC UR4, c[0x0][0x150] ;  /* 0x0000540000047ab9 */ /* 0x000fe20000000800 */
[----:B---34-:R-:W-:Y:S01]  /*75e0*/  IMAD.MOV.U32 R6, RZ, RZ, R18 ;  /* 0x000000ffff067224 */ /* 0x018fe200078e0012 */
[----:B------:R-:W2:Y:S01]  /*75f0*/  S2R R20, SR_CTAID.Y ;  /* 0x0000000000147919 */ /* 0x000ea20000002600 */
[----:B------:R-:W-:-:S04]  /*7600*/  IMAD.MOV.U32 R7, RZ, RZ, R17 ;  /* 0x000000ffff077224 */ /* 0x000fc800078e0011 */
[----:B------:R-:W3:Y:S08]  /*7610*/  LDC R15, c[0x0][0x144] ;  /* 0x00005100ff0f7b82 */ /* 0x000ef00000000800 */
[----:B------:R-:W4:Y:S08]  /*7620*/  LDC R0, c[0x0][0x630] ;  /* 0x00018c00ff007b82 */ /* 0x000f300000000800 */
[----:B------:R-:W2:Y:S01]  /*7630*/  LDC.64 R12, c[0x0][0x620] ;  /* 0x00018800ff0c7b82 */ /* 0x000ea20000000a00 */
[----:B-1----:R-:W-:-:S04]  /*7640*/  ISETP.NE.U32.AND P0, PT, R8, RZ, PT ;  /* 0x000000ff0800720c */ /* 0x002fc80003f05070 */
[----:B------:R-:W-:Y:S02]  /*7650*/  ISETP.NE.AND.EX P0, PT, R9, RZ, PT, P0 ;  /* 0x000000ff0900720c */ /* 0x000fe40003f05300 */
[----:B0-----:R-:W-:-:S05]  /*7660*/  I2FP.F32.U32 R2, R10 ;  /* 0x0000000a00027245 */ /* 0x001fca0000201000 */
[----:B------:R-:W-:-:S04]  /*7670*/  FMUL R2, R2, UR4 ;  /* 0x0000000402027c20 */ /* 0x000fc80008400000 */
[----:B------:R0:W1:Y:S02]  /*7680*/  F2I.U32.TRUNC.NTZ R14, R2 ;  /* 0x00000002000e7305 */ /* 0x000064000020f000 */
[----:B---34-:R-:W-:Y:S05]  /*7690*/  @!P0 BRA `(.L_x_217) ;  /* 0x0000000000288947 */ /* 0x018fea0003800000 */
[----:B------:R-:W3:Y:S02]  /*76a0*/  LDC R3, c[0x0][0x634] ;  /* 0x00018d00ff037b82 */ /* 0x000ee40000000800 */
[----:B---3--:R-:W-:-:S05]  /*76b0*/  IADD3 R7, P0, R18, R3, RZ ;  /* 0x0000000312077210 */ /* 0x008fca0007f1e0ff */
[----:B------:R-:W-:-:S04]  /*76c0*/  IMAD.X R11, RZ, RZ, R17, P0 ;  /* 0x000000ffff0b7224 */ /* 0x000fc800000e0611 */
[----:B0-----:R-:W-:-:S04]  /*76d0*/  IMAD.WIDE.U32 R2, R11, R8, RZ ;  /* 0x000000080b027225 */ /* 0x001fc800078e00ff */
[----:B------:R-:W-:-:S04]  /*76e0*/  IMAD.WIDE.U32 R4, P0, R7, R9, R2 ;  /* 0x0000000907047225 */ /* 0x000fc80007800002 */
[----:B------:R-:W-:-:S04]  /*76f0*/  IMAD.WIDE.U32 R2, R7, R8, RZ ;  /* 0x0000000807027225 */ /* 0x000fc800078e00ff */
[----:B------:R-:W-:Y:S01]  /*7700*/  IMAD.X R7, RZ, RZ, RZ, P0 ;  /* 0x000000ffff077224 */ /* 0x000fe200000e06ff */
[----:B------:R-:W-:Y:S01]  /*7710*/  IADD3 RZ, P0, R3, R4, RZ ;  /* 0x0000000403ff7210 */ /* 0x000fe20007f1e0ff */
[----:B------:R-:W-:-:S04]  /*7720*/  IMAD.MOV.U32 R6, RZ, RZ, R5 ;  /* 0x000000ffff067224 */ /* 0x000fc800078e0005 */
[----:B------:R-:W-:-:S08]  /*7730*/  IMAD.WIDE.U32.X R6, R11, R9, R6, P0 ;  /* 0x000000090b067225 */ /* 0x000fd000000e0406 */
.L_x_217:
[----:B------:R-:W3:Y:S01]  /*7740*/  LDC.64 R26, c[0x0][0x640] ;  /* 0x00019000ff1a7b82 */ /* 0x000ee20000000a00 */
[-C--:B------:R-:W-:Y:S01]  /*7750*/  SHF.R.U64 R11, R6, R0.reuse, R7 ;  /* 0x00000000060b7219 */ /* 0x080fe20000001207 */
[----:B------:R-:W-:Y:S01]  /*7760*/  IMAD.MOV.U32 R19, RZ, RZ, R17 ;  /* 0x000000ffff137224 */ /* 0x000fe200078e0011 */
[----:B------:R-:W-:Y:S01]  /*7770*/  SHF.R.U32.HI R0, RZ, R0, R7 ;  /* 0x00000000ff007219 */ /* 0x000fe20000011607 */
[----:B-1----:R-:W-:Y:S01]  /*7780*/  IMAD.MOV R14, RZ, RZ, -R14 ;  /* 0x000000ffff0e7224 */ /* 0x002fe200078e0a0e */
[----:B------:R-:W-:Y:S01]  /*7790*/  IADD3 R5, P0, RZ, -R11, RZ ;  /* 0x8000000bff057210 */ /* 0x000fe20007f1e0ff */
[----:B------:R-:W-:Y:S01]  /*77a0*/  ULDC UR4, c[0x0][0x154] ;  /* 0x0000550000047ab9 */ /* 0x000fe20000000800 */
[----:B------:R-:W-:Y:S01]  /*77b0*/  IMAD.MOV.U32 R7, RZ, RZ, 0x1 ;  /* 0x00000001ff077424 */ /* 0x000fe200078e00ff */
[----:B------:R-:W1:Y:S01]  /*77c0*/  LDC R4, c[0x0][0x618] ;  /* 0x00018600ff047b82 */ /* 0x000e620000000800 */
[----:B------:R-:W-:Y:S02]  /*77d0*/  IMAD R22, R15, R14, R10 ;  /* 0x0000000e0f167224 */ /* 0x000fe400078e020a */
[----:B------:R-:W-:-:S04]  /*77e0*/  IMAD.X R3, RZ, RZ, ~R0, P0 ;  /* 0x000000ffff037224 */ /* 0x000fc800000e0e00 */
[-C--:B--2---:R-:W-:Y:S01]  /*77f0*/  IMAD R0, R3, R12.reuse, RZ ;  /* 0x0000000c03007224 */ /* 0x084fe200078e02ff */
[----:B------:R-:W2:Y:S01]  /*7800*/  LDC R6, c[0x0][0x608] ;  /* 0x00018200ff067b82 */ /* 0x000ea20000000800 */
[----:B0-----:R-:W-:-:S04]  /*7810*/  IMAD.WIDE.U32 R2, R5, R12, R18 ;  /* 0x0000000c05027225 */ /* 0x001fc800078e0012 */
[----:B------:R-:W-:Y:S01]  /*7820*/  IMAD R5, R5, R13, R0 ;  /* 0x0000000d05057224 */ /* 0x000fe200078e0200 */
[----:B------:R-:W-:Y:S02]  /*7830*/  I2FP.F32.U32 R0, R20 ;  /* 0x0000001400007245 */ /* 0x000fe40000201000 */
[----:B------:R-:W0:Y:S01]  /*7840*/  LDC R24, c[0x0][0x658] ;  /* 0x00019600ff187b82 */ /* 0x000e220000000800 */
[----:B------:R-:W-:Y:S01]  /*7850*/  IMAD.IADD R3, R3, 0x1, R5 ;  /* 0x0000000103037824 */ /* 0x000fe200078e0205 */
[----:B---3--:R-:W-:Y:S01]  /*7860*/  ISETP.NE.U32.AND P0, PT, R26, RZ, PT ;  /* 0x000000ff1a00720c */ /* 0x008fe20003f05070 */
[----:B------:R-:W-:Y:S01]  /*7870*/  FMUL R0, R0, UR4 ;  /* 0x0000000400007c20 */ /* 0x000fe20008400000 */
[----:B------:R-:W-:Y:S02]  /*7880*/  IMAD.MOV.U32 R5, RZ, RZ, -0x1 ;  /* 0xffffffffff057424 */ /* 0x000fe400078e00ff */
[----:B------:R-:W-:Y:S01]  /*7890*/  ISETP.NE.AND.EX P0, PT, R27, RZ, PT, P0 ;  /* 0x000000ff1b00720c */ /* 0x000fe20003f05300 */
[----:B------:R3:W4:Y:S01]  /*78a0*/  F2I.U32.TRUNC.NTZ R12, R0 ;  /* 0x00000000000c7305 */ /* 0x000722000020f000 */
[----:B------:R-:W3:Y:S01]  /*78b0*/  LDC R15, c[0x0][0x148] ;  /* 0x00005200ff0f7b82 */ /* 0x000ee20000000800 */
[----:B-1----:R-:W-:-:S02]  /*78c0*/  SHF.R.U64 R10, R2, R4, R3 ;  /* 0x00000004020a7219 */ /* 0x002fc40000001203 */
[----:B------:R-:W-:-:S05]  /*78d0*/  SHF.R.U32.HI R3, RZ, R4, R3 ;  /* 0x00000004ff037219 */ /* 0x000fca0000011603 */
[----:B------:R-:W1:Y:S01]  /*78e0*/  LDC R14, c[0x0][0x600] ;  /* 0x00018000ff0e7b82 */ /* 0x000e620000000800 */
[-CC-:B--2---:R-:W-:Y:S02]  /*78f0*/  SHF.R.U64 R8, R10, R6.reuse, R3.reuse ;  /* 0x000000060a087219 */ /* 0x184fe40000001203 */
[----:B------:R-:W-:-:S05]  /*7900*/  SHF.R.U32.HI R3, RZ, R6, R3 ;  /* 0x00000006ff037219 */ /* 0x000fca0000011603 */
[----:B------:R-:W2:Y:S01]  /*7910*/  LDC R21, c[0x0][0x648] ;  /* 0x00019200ff157b82 */ /* 0x000ea20000000800 */
[-CC-:B0-----:R-:W-:Y:S02]  /*7920*/  SHF.R.U64 R13, R8, R24.reuse, R3.reuse ;  /* 0x00000018080d7219 */ /* 0x181fe40000001203 */
[-C--:B------:R-:W-:Y:S02]  /*7930*/  SHF.L.U32 R5, R5, R24.reuse, RZ ;  /* 0x0000001805057219 */ /* 0x080fe400000006ff */
[-C--:B------:R-:W-:Y:S01]  /*7940*/  SHF.R.U32.HI R3, RZ, R24.reuse, R3 ;  /* 0x00000018ff037219 */ /* 0x080fe20000011603 */
[----:B------:R-:W-:Y:S01]  /*7950*/  IMAD.MOV.U32 R2, RZ, RZ, R13 ;  /* 0x000000ffff027224 */ /* 0x000fe200078e000d */
[----:B------:R-:W-:Y:S01]  /*7960*/  SHF.L.U32 R24, R7, R24, RZ ;  /* 0x0000001807187219 */ /* 0x000fe200000006ff */
[----:B------:R-:W0:Y:S01]  /*7970*/  LDC R25, c[0x0][0x638] ;  /* 0x00018e00ff197b82 */ /* 0x000e220000000800 */
[----:B------:R-:W-:-:S07]  /*7980*/  LOP3.LUT R19, RZ, R5, RZ, 0x33, !PT ;  /* 0x00000005ff137212 */ /* 0x000fce00078e33ff */
[----:B------:R-:W0:Y:S01]  /*7990*/  LDC R28, c[0x0][0x610] ;  /* 0x00018400ff1c7b82 */ /* 0x000e220000000800 */
[----:B----4-:R-:W-:Y:S05]  /*79a0*/  @!P0 BRA `(.L_x_218) ;  /* 0x0000000000288947 */ /* 0x010fea0003800000 */
[----:B---3--:R-:W3:Y:S02]  /*79b0*/  LDC R0, c[0x0][0x64c] ;  /* 0x00019300ff007b82 */ /* 0x008ee40000000800 */
[----:B---3--:R-:W-:-:S05]  /*79c0*/  IADD3 R7, P0, R13, R0, RZ ;  /* 0x000000000d077210 */ /* 0x008fca0007f1e0ff */
        /* <DEDUP_REMOVED lines=8> */
.L_x_218:
[----:B------:R-:W4:Y:S01]  /*7a50*/  LDC R4, c[0x0][0x65c] ;  /* 0x00019700ff047b82 */ /* 0x000f220000000800 */
[----:B--23--:R-:W-:Y:S01]  /*7a60*/  SHF.R.U64 R0, R2, R21, R3 ;  /* 0x0000001502007219 */ /* 0x00cfe20000001203 */
[----:B-1----:R-:W-:Y:S01]  /*7a70*/  VIADD R3, R14, 0xffffffff ;  /* 0xffffffff0e037836 */ /* 0x002fe20000000000 */
[----:B------:R-:W-:Y:S01]  /*7a80*/  LOP3.LUT R19, R8, R19, RZ, 0xc0, !PT ;  /* 0x0000001308137212 */ /* 0x000fe200078ec0ff */
[----:B------:R-:W-:Y:S02]  /*7a90*/  IMAD.MOV R12, RZ, RZ, -R12 ;  /* 0x000000ffff0c7224 */ /* 0x000fe400078e0a0c */
[----:B------:R-:W-:Y:S01]  /*7aa0*/  IMAD.MOV R2, RZ, RZ, -R0 ;  /* 0x000000ffff027224 */ /* 0x000fe200078e0a00 */
[----:B------:R-:W-:Y:S01]  /*7ab0*/  LOP3.LUT R3, R10, R3, RZ, 0xc0, !PT ;  /* 0x000000030a037212 */ /* 0x000fe200078ec0ff */
[----:B------:R-:W-:Y:S02]  /*7ac0*/  IMAD R19, R24, R0, R19 ;  /* 0x0000000018137224 */ /* 0x000fe400078e0213 */
[----:B0-----:R-:W-:-:S04]  /*7ad0*/  IMAD R0, R2, R25, R13 ;  /* 0x0000001902007224 */ /* 0x001fc800078e020d */
[----:B------:R-:W-:Y:S01]  /*7ae0*/  IMAD R2, R0, R14, R3 ;  /* 0x0000000e00027224 */ /* 0x000fe200078e0203 */
[----:B----4-:R-:W-:Y:S01]  /*7af0*/  ISETP.NE.AND P0, PT, R4, 0x1, PT ;  /* 0x000000010400780c */ /* 0x010fe20003f05270 */
[----:B------:R-:W-:-:S05]  /*7b00*/  IMAD.MOV.U32 R4, RZ, RZ, 0x1 ;  /* 0x00000001ff047424 */ /* 0x000fca00078e00ff */
[----:B------:R-:W-:-:S07]  /*7b10*/  PRMT R0, R4, 0x7610, R0 ;  /* 0x0000761004007816 */ /* 0x000fce0000000000 */
[----:B------:R-:W-:-:S04]  /*7b20*/  @P0 IMAD R22, R15, R12, R20 ;  /* 0x0000000c0f160224 */ /* 0x000fc800078e0214 */
[----:B------:R-:W-:-:S05]  /*7b30*/  IMAD R19, R19, R28, R22 ;  /* 0x0000001c13137224 */ /* 0x000fca00078e0216 */
[----:B------:R-:W-:Y:S02]  /*7b40*/  SEL R22, R2, R19, !P0 ;  /* 0x0000001302167207 */ /* 0x000fe40004000000 */
[----:B------:R-:W-:Y:S01]  /*7b50*/  SEL R19, R19, R2, !P0 ;  /* 0x0000000213137207 */ /* 0x000fe20004000000 */
[----:B------:R-:W-:-:S07]  /*7b60*/  IMAD.MOV.U32 R2, RZ, RZ, R11 ;  /* 0x000000ffff027224 */ /* 0x000fce00078e000b */
.L_x_216:
[----:B------:R-:W-:Y:S02]  /*7b70*/  LOP3.LUT P0, RZ, R0, 0xff, RZ, 0xc0, !PT ;  /* 0x000000ff00ff7812 */ /* 0x000fe4000780c0ff */
[----:B------:R-:W-:-:S11]  /*7b80*/  LOP3.LUT R125, R125, 0x1, RZ, 0x3c, !PT ;  /* 0x000000017d7d7812 */ /* 0x000fd600078e3cff */
[----:B------:R-:W-:Y:S05]  /*7b90*/  @P0 BRA `(.L_x_219) ;  /* 0xffffff9c00940947 */ /* 0x000fea000383ffff */
[----:B------:R-:W-:Y:S05]  /*7ba0*/  EXIT ;  /* 0x000000000000794d */ /* 0x000fea0003800000 */
.L_x_18:
[----:B------:R-:W-:-:S08]  /*7bb0*/  ISETP.NE.AND P0, PT, R5, RZ, PT ;  /* 0x000000ff0500720c */ /* 0x000fd00003f05270 */
[----:B0-----:R-:W0:-:S00]  /*7bc0*/  USETMAXREG.DEALLOC.CTAPOOL 0x28 ;  /* 0x00000028000079c8 */ /* 0x001e0000080e0500 */
[----:B------:R-:W-:Y:S05]  /*7bd0*/  @P0 EXIT ;  /* 0x000000000000094d */ /* 0x000fea0003800000 */
[----:B0-----:R-:W-:Y:S01]  /*7be0*/  LOP3.LUT P0, RZ, R8, 0xff, RZ, 0xc0, !PT ;  /* 0x000000ff08ff7812 */ /* 0x001fe2000780c0ff */
[----:B------:R-:W-:Y:S02]  /*7bf0*/  IMAD.MOV.U32 R0, RZ, RZ, 0x1 ;  /* 0x00000001ff007424 */ /* 0x000fe400078e00ff */
[----:B------:R-:W-:-:S10]  /*7c00*/  IMAD.MOV.U32 R8, RZ, RZ, RZ ;  /* 0x000000ffff087224 */ /* 0x000fd400078e00ff */
[----:B------:R-:W-:Y:S05]  /*7c10*/  @!P0 BRA `(.L_x_220) ;  /* 0x0000000c003c8947 */ /* 0x000fea0003800000 */
[----:B------:R-:W0:Y:S01]  /*7c20*/  S2R R6, SR_CgaCtaId ;  /* 0x0000000000067919 */ /* 0x000e220000008800 */
[----:B------:R-:W-:Y:S01]  /*7c30*/  LOP3.LUT P0, RZ, R4, 0x1f, RZ, 0xc0, !PT ;  /* 0x0000001f04ff7812 */ /* 0x000fe2000780c0ff */
[----:B------:R-:W-:Y:S01]  /*7c40*/  ULDC UR5, c[0x0][0x658] ;  /* 0x0001960000057ab9 */ /* 0x000fe20000000800 */
[C---:B------:R-:W-:Y:S01]  /*7c50*/  ISETP.NE.AND P2, PT, R3.reuse, RZ, PT ;  /* 0x000000ff0300720c */ /* 0x040fe20003f45270 */
[----:B------:R-:W-:Y:S01]  /*7c60*/  UMOV UR6, 0xffffffff ;  /* 0xffffffff00067882 */ /* 0x000fe20000000000 */
[----:B------:R-:W-:Y:S01]  /*7c70*/  ISETP.NE.OR P0, PT, R3, RZ, !P0 ;  /* 0x000000ff0300720c */ /* 0x000fe20004705670 */
[----:B------:R-:W-:Y:S01]  /*7c80*/  IMAD.MOV.U32 R3, RZ, RZ, 0xb00 ;  /* 0x00000b00ff037424 */ /* 0x000fe200078e00ff */
[----:B------:R-:W-:Y:S01]  /*7c90*/  BSSY B0, `(.L_x_220) ;  /* 0x00000c7000007945 */ /* 0x000fe20003800000 */
[----:B------:R-:W-:Y:S01]  /*7ca0*/  USHF.L.U32 UR6, UR6, UR5, URZ ;  /* 0x0000000506067299 */ /* 0x000fe2000800063f */
[----:B------:R-:W-:Y:S01]  /*7cb0*/  IMAD.MOV.U32 R9, RZ, RZ, 0x1 ;  /* 0x00000001ff097424 */ /* 0x000fe200078e00ff */
[----:B------:R-:W-:Y:S01]  /*7cc0*/  LOP3.LUT R7, R16, 0x2, RZ, 0xfc, !PT ;  /* 0x0000000210077812 */ /* 0x000fe200078efcff */
[----:B------:R-:W-:Y:S01]  /*7cd0*/  IMAD.MOV.U32 R0, RZ, RZ, 0x1 ;  /* 0x00000001ff007424 */ /* 0x000fe200078e00ff */
[----:B------:R-:W-:Y:S01]  /*7ce0*/  ULDC UR4, c[0x0][0x600] ;  /* 0x0001800000047ab9 */ /* 0x000fe20000000800 */
[----:B------:R-:W-:Y:S01]  /*7cf0*/  IMAD.MOV.U32 R8, RZ, RZ, RZ ;  /* 0x000000ffff087224 */ /* 0x000fe200078e00ff */
[----:B------:R-:W-:Y:S01]  /*7d00*/  UMOV UR7, 0x1 ;  /* 0x0000000100077882 */ /* 0x000fe20000000000 */
[----:B------:R-:W-:-:S02]  /*7d10*/  UIADD3 UR19, UR40, 0x1, URZ ;  /* 0x0000000128137890 */ /* 0x000fc4000fffe03f */
[----:B------:R-:W-:Y:S02]  /*7d20*/  UIADD3 UR15, UR4, -0x1, URZ ;  /* 0xffffffff040f7890 */ /* 0x000fe4000fffe03f */
[----:B------:R-:W-:Y:S02]  /*7d30*/  USHF.L.U32 UR17, UR7, UR5, URZ ;  /* 0x0000000507117299 */ /* 0x000fe4000800063f */
[----:B------:R-:W-:Y:S01]  /*7d40*/  ULOP3.LUT UR16, URZ, UR6, URZ, 0x33, !UPT ;  /* 0x000000063f107292 */ /* 0x000fe2000f8e333f */
[----:B------:R-:W-:Y:S01]  /*7d50*/  ULDC.64 UR20, c[0x0][0x198] ;  /* 0x0000660000147ab9 */ /* 0x000fe20000000a00 */
[----:B0-----:R-:W-:-:S05]  /*7d60*/  LOP3.LUT R6, R6, 0x1, RZ, 0xc0, !PT ;  /* 0x0000000106067812 */ /* 0x001fca00078ec0ff */
[----:B------:R-:W-:-:S07]  /*7d70*/  IMAD R10, R6, R3, 0xf300 ;  /* 0x0000f300060a7424 */ /* 0x000fce00078e0203 */
.L_x_232:
[----:B------:R-:W-:-:S03]  /*7d80*/  UMOV UR4, 0xffffffff ;  /* 0xffffffff00047882 */ /* 0x000fc60000000000 */
[----:B------:R-:W-:Y:S05]  /*7d90*/  BRA.DIV UR4, `(.L_x_221) ;  /* 0x0000001e04987947 */ /* 0x000fea000b800000 */
[----:B------:R-:W-:-:S13]  /*7da0*/  ELECT P6, URZ, PT ;  /* 0x00000000003f782f */ /* 0x000fda00038c0000 */
.L_x_271:
[----:B------:R-:W0:Y:S01]  /*7db0*/  LDC R3, c[0x0][0x28c] ;  /* 0x0000a300ff037b82 */ /* 0x000e220000000800 */
[----:B------:R-:W-:Y:S01]  /*7dc0*/  BSSY B1, `(.L_x_222) ;  /* 0x000003a000017945 */ /* 0x000fe20003800000 */
[----:B0-----:R-:W-:-:S13]  /*7dd0*/  ISETP.LT.OR P6, PT, R3, 0x1, !P6 ;  /* 0x000000010300780c */ /* 0x001fda00077c1670 */
[----:B------:R-:W-:Y:S05]  /*7de0*/  @P6 BRA `(.L_x_223) ;  /* 0x0000000000dc6947 */ /* 0x000fea0003800000 */
[----:B------:R-:W-:Y:S02]  /*7df0*/  IMAD R22, R22, 0x2, R6 ;  /* 0x0000000216167824 */ /* 0x000fe400078e0206 */
[----:B------:R-:W-:Y:S02]  /*7e00*/  IMAD.SHL.U32 R19, R19, 0x40, RZ ;  /* 0x0000004013137824 */ /* 0x000fe400078e00ff */
[----:B------:R-:W-:Y:S02]  /*7e10*/  IMAD.MOV.U32 R14, RZ, RZ, RZ ;  /* 0x000000ffff0e7224 */ /* 0x000fe400078e00ff */
[----:B------:R-:W-:Y:S02]  /*7e20*/  IMAD.U32 R15, RZ, RZ, UR19 ;  /* 0x00000013ff0f7e24 */ /* 0x000fe4000f8e00ff */
[----:B------:R-:W-:Y:S02]  /*7e30*/  IMAD.MOV.U32 R3, RZ, RZ, R0 ;  /* 0x000000ffff037224 */ /* 0x000fe400078e0000 */
[----:B------:R-:W-:-:S02]  /*7e40*/  IMAD.MOV.U32 R5, RZ, RZ, R8 ;  /* 0x000000ffff057224 */ /* 0x000fc400078e0008 */
[----:B------:R-:W-:-:S07]  /*7e50*/  IMAD R22, R22, 0x58, RZ ;  /* 0x0000005816167824 */ /* 0x000fce00078e02ff */
.L_x_227:
[----:B------:R-:W0:Y:S01]  /*7e60*/  S2R R11, SR_CgaCtaId ;  /* 0x00000000000b7919 */ /* 0x000e220000008800 */
[----:B------:R-:W-:-:S04]  /*7e70*/  MOV R4, 0x400 ;  /* 0x0000040000047802 */ /* 0x000fc80000000f00 */
[----:B0-----:R-:W-:Y:S02]  /*7e80*/  LEA R12, R11, R4, 0x18 ;  /* 0x000000040b0c7211 */ /* 0x001fe400078ec0ff */
[----:B------:R-:W-:Y:S01]  /*7e90*/  SHF.L.U32 R4, R3, 0x1f, RZ ;  /* 0x0000001f03047819 */ /* 0x000fe200000006ff */
[----:B------:R-:W0:Y:S02]  /*7ea0*/  @!P2 LDC R11, c[0x0][0x500] ;  /* 0x00014000ff0bab82 */ /* 0x000e240000000800 */
[----:B------:R-:W-:-:S04]  /*7eb0*/  IMAD R13, R5, 0x8, R12 ;  /* 0x00000008050d7824 */ /* 0x000fc800078e020c */
[----:B------:R-:W1:Y:S02]  /*7ec0*/  SYNCS.PHASECHK.TRANS64.TRYWAIT P1, [R13+URZ+0xf0], R4 ;  /* 0x0000f0040d0075a7 */ /* 0x000e64000802017f */
[----:B-1----:R-:W-:Y:S05]  /*7ed0*/  @!P1 BRA `(.L_x_224) ;  /* 0x0000001c00689947 */ /* 0x002fea0003800000 */
.L_x_272:
[----:B-1----:R-:W-:Y:S01]  /*7ee0*/  PRMT R4, R7, 0x9910, RZ ;  /* 0x0000991007047816 */ /* 0x002fe200000000ff */
[----:B0-----:R0:W-:Y:S03]  /*7ef0*/  @!P2 SYNCS.ARRIVE.TRANS64 RZ, [R13+URZ], R11 ;  /* 0x0000000b0dffa9a7 */ /* 0x0011e6000800003f */
[----:B------:R-:W-:-:S13]  /*7f00*/  ISETP.NE.AND P1, PT, R4, 0x2, PT ;  /* 0x000000020400780c */ /* 0x000fda0003f25270 */
[----:B0-----:R-:W-:Y:S05]  /*7f10*/  @P1 BRA `(.L_x_225) ;  /* 0x0000000000041947 */ /* 0x001fea0003800000 */
[----:B------:R-:W-:Y:S01]  /*7f20*/  BPT.TRAP 0x1 ;  /* 0x000000040000795c */ /* 0x000fe20000300000 */
.L_x_225:
[----:B------:R-:W-:Y:S05]  /*7f30*/  @P0 BRA `(.L_x_226) ;  /* 0x0000000000040947 */ /* 0x000fea0003800000 */
[----:B------:R-:W-:Y:S01]  /*7f40*/  BPT.TRAP 0x1 ;  /* 0x000000040000795c */ /* 0x000fe20000300000 */
.L_x_226:
[----:B------:R-:W-:Y:S01]  /*7f50*/  IMAD R4, R5, 0x800, R12 ;  /* 0x0000080005047824 */ /* 0x000fe200078e020c */
[----:B------:R-:W-:Y:S01]  /*7f60*/  R2UR UR13, R12 ;  /* 0x000000000c0d72ca */ /* 0x000fe200000e0000 */
[----:B------:R-:W-:Y:S01]  /*7f70*/  VIADD R15, R15, 0xffffffff ;  /* 0xffffffff0f0f7836 */ /* 0x000fe20000000000 */
[----:B------:R-:W-:Y:S01]  /*7f80*/  R2UR UR9, R13 ;  /* 0x000000000d0972ca */ /* 0x000fe200000e0000 */
[----:B------:R-:W-:Y:S01]  /*7f90*/  UIADD3 UR4, UP0, UR20, 0xf0, URZ ;  /* 0x000000f014047890 */ /* 0x000fe2000ff1e03f */
[----:B------:R-:W-:Y:S01]  /*7fa0*/  R2UR UR5, R4 ;  /* 0x00000000040572ca */ /* 0x000fe200000e0000 */
[----:B------:R-:W-:Y:S01]  /*7fb0*/  IMAD R4, R5, 0x1600, R10 ;  /* 0x0000160005047824 */ /* 0x000fe200078e020a */
[----:B------:R-:W-:Y:S01]  /*7fc0*/  R2UR UR11, R19 ;  /* 0x00000000130b72ca */ /* 0x000fe200000e0000 */
[----:B------:R-:W-:Y:S01]  /*7fd0*/  UIADD3 UR22, UP1, UR20, 0x1f0, URZ ;  /* 0x000001f014167890 */ /* 0x000fe2000ff3e03f */
[----:B------:R-:W-:Y:S01]  /*7fe0*/  R2UR UR10, R14 ;  /* 0x000000000e0a72ca */ /* 0x000fe200000e0000 */
[----:B------:R-:W-:Y:S01]  /*7ff0*/  VIADD R5, R5, 0x1 ;  /* 0x0000000105057836 */ /* 0x000fe20000000000 */
[----:B------:R-:W-:Y:S01]  /*8000*/  R2UR UR8, R4 ;  /* 0x00000000040872ca */ /* 0x000fe200000e0000 */
[----:B------:R-:W-:Y:S01]  /*8010*/  UIADD3.X UR23, URZ, UR21, URZ, UP1, !UPT ;  /* 0x000000153f177290 */ /* 0x000fe20008ffe43f */
[----:B------:R-:W-:Y:S01]  /*8020*/  R2UR UR12, R2 ;  /* 0x00000000020c72ca */ /* 0x000fe200000e0000 */
[----:B------:R-:W-:Y:S01]  /*8030*/  UMOV UR6, 0x0 ;  /* 0x0000000000067882 */ /* 0x000fe20000000000 */
[----:B------:R-:W-:Y:S01]  /*8040*/  R2UR UR18, R22 ;  /* 0x00000000161272ca */ /* 0x000fe200000e0000 */
[----:B------:R-:W-:Y:S01]  /*8050*/  UMOV UR7, 0x10000000 ;  /* 0x1000000000077882 */ /* 0x000fe20000000000 */
[----:B------:R-:W-:Y:S01]  /*8060*/  ISETP.GT.AND P3, PT, R15, 0x1, PT ;  /* 0x000000010f00780c */ /* 0x000fe20003f64270 */
[----:B------:R-:W-:Y:S01]  /*8070*/  UIADD3 UR14, UR5, 0x300, URZ ;  /* 0x00000300050e7890 */ /* 0x000fe2000fffe03f */
[C---:B------:R-:W-:Y:S01]  /*8080*/  ISETP.NE.AND P1, PT, R5.reuse, 0x1e, PT ;  /* 0x0000001e0500780c */ /* 0x040fe20003f25270 */
[----:B------:R-:W-:Y:S01]  /*8090*/  UIADD3.X UR5, URZ, UR21, URZ, UP0, !UPT ;  /* 0x000000153f057290 */ /* 0x000fe200087fe43f */
[----:B------:R-:W-:Y:S01]  /*80a0*/  VIADD R14, R14, 0x20 ;  /* 0x000000200e0e7836 */ /* 0x000fe20000000000 */
[----:B------:R-:W-:Y:S01]  /*80b0*/  UMOV UR24, 0x30000 ;  /* 0x0003000000187882 */ /* 0x000fe20000000000 */
[----:B------:R-:W-:Y:S01]  /*80c0*/  SEL R4, RZ, 0x1, P1 ;  /* 0x00000001ff047807 */ /* 0x000fe20000800000 */
[----:B------:R-:W-:Y:S01]  /*80d0*/  UIADD3 UR13, UR13, UR8, URZ ;  /* 0x000000080d0d7290 */ /* 0x000fe2000fffe03f */
[----:B------:R-:W-:-:S02]  /*80e0*/  SEL R5, R5, RZ, P1 ;  /* 0x000000ff05057207 */ /* 0x000fc40000800000 */
[----:B------:R-:W-:Y:S01]  /*80f0*/  UMOV UR8, UR14 ;  /* 0x0000000e00087c82 */ /* 0x000fe20008000000 */
[----:B------:R-:W-:Y:S01]  /*8100*/  LOP3.LUT R3, R3, R4, RZ, 0x3c, !PT ;  /* 0x0000000403037212 */ /* 0x000fe200078e3cff */
[----:B------:R0:W-:Y:S02]  /*8110*/  UTMALDG.3D [UR8], [UR4], desc[UR6] ;  /* 0x00000608040075b4 */ /* 0x0001e40008011000 */
[----:B0-----:R-:W-:Y:S01]  /*8120*/  UMOV UR11, UR18 ;  /* 0x00000012000b7c82 */ /* 0x001fe20008000000 */
[----:B------:R-:W-:Y:S02]  /*8130*/  UMOV UR8, UR13 ;  /* 0x0000000d00087c82 */ /* 0x000fe40008000000 */
[----:B------:R0:W-:Y:S02]  /*8140*/  UTMALDG.3D.MULTICAST [UR8], [UR22], UR24, desc[UR6] ;  /* 0x00000608160073b4 */ /* 0x0001e40008011818 */
[----:B0-----:R-:W-:Y:S05]  /*8150*/  @P3 BRA `(.L_x_227) ;  /* 0xfffffffc00403947 */ /* 0x001fea000383ffff */
.L_x_223:
[----:B------:R-:W-:Y:S05]  /*8160*/  BSYNC B1 ;  /* 0x0000000000017941 */ /* 0x000fea0003800000 */
.L_x_222:
[----:B------:R-:W2:Y:S01]  /*8170*/  LDL.64 R12, [R1] ;  /* 0x00000000010c7983 */ /* 0x000ea20000100a00 */
[----:B------:R-:W-:Y:S01]  /*8180*/  LOP3.LUT P4, RZ, R9, 0xff, RZ, 0xc0, !PT ;  /* 0x000000ff09ff7812 */ /* 0x000fe2000788c0ff */
[----:B------:R-:W-:Y:S01]  /*8190*/  VIADD R8, R8, UR40 ;  /* 0x0000002808087c36 */ /* 0x000fe20008000000 */
[----:B------:R-:W-:Y:S01]  /*81a0*/  ULDC.64 UR4, c[0x0][0x650] ;  /* 0x0001940000047ab9 */ /* 0x000fe20000000a00 */
[----:B------:R-:W-:Y:S01]  /*81b0*/  IMAD.U32 R5, RZ, RZ, UR40 ;  /* 0x00000028ff057e24 */ /* 0x000fe2000f8e00ff */
[----:B------:R-:W-:Y:S01]  /*81c0*/  UISETP.GE.U32.AND UP0, UPT, UR40, 0x1e, UPT ;  /* 0x0000001e2800788c */ /* 0x000fe2000bf06070 */
[----:B------:R-:W-:Y:S01]  /*81d0*/  BSSY B1, `(.L_x_228) ;  /* 0x0000070000017945 */ /* 0x000fe20003800000 */
[----:B------:R-:W-:Y:S01]  /*81e0*/  ISETP.GT.U32.AND P1, PT, R8, 0x1d, PT ;  /* 0x0000001d0800780c */ /* 0x000fe20003f24070 */
[----:B------:R-:W-:Y:S01]  /*81f0*/  IMAD.MOV.U32 R19, RZ, RZ, -0x1 ;  /* 0xffffffffff137424 */ /* 0x000fe200078e00ff */
[----:B------:R-:W-:Y:S01]  /*8200*/  PRMT R9, RZ, 0x7610, R9 ;  /* 0x00007610ff097816 */ /* 0x000fe20000000009 */
[----:B------:R-:W-:Y:S01]  /*8210*/  IMAD.MOV.U32 R22, RZ, RZ, -0x1 ;  /* 0xffffffffff167424 */ /* 0x000fe200078e00ff */
[----:B------:R-:W-:-:S02]  /*8220*/  ISETP.LT.U32.AND P1, PT, R5, 0x1e, P1 ;  /* 0x0000001e0500780c */ /* 0x000fc40000f21070 */
[----:B------:R-:W-:Y:S01]  /*8230*/  PLOP3.LUT P3, PT, PT, PT, UP0, 0x80, 0x0 ;  /* 0x000000000000781c */ /* 0x000fe20003f6f008 */
[----:B------:R-:W0:Y:S01]  /*8240*/  @P4 S2R R3, SR_CgaCtaId ;  /* 0x0000000000034919 */ /* 0x000e220000008800 */
[----:B------:R-:W-:-:S04]  /*8250*/  @P4 MOV R2, 0x400 ;  /* 0x0000040000024802 */ /* 0x000fc80000000f00 */
[----:B0-----:R-:W-:Y:S01]  /*8260*/  @P4 LEA R4, R3, R2, 0x18 ;  /* 0x0000000203044211 */ /* 0x001fe200078ec0ff */
[----:B------:R-:W-:-:S03]  /*8270*/  IMAD.WIDE.U32 R2, R8, -0x77777777, RZ ;  /* 0x8888888908027825 */ /* 0x000fc600078e00ff */
[----:B------:R0:W-:Y:S01]  /*8280*/  @P4 SYNCS.ARRIVE.TRANS64.A1T0 RZ, [R4+URZ+0x218], RZ ;  /* 0x000218ff04ff49a7 */ /* 0x0001e2000810003f */
[----:B------:R-:W-:Y:S01]  /*8290*/  IMAD.MOV.U32 R2, RZ, RZ, -0x1 ;  /* 0xffffffffff027424 */ /* 0x000fe200078e00ff */
[----:B------:R-:W-:Y:S02]  /*82a0*/  SHF.R.U32.HI R5, RZ, 0x4, R3 ;  /* 0x00000004ff057819 */ /* 0x000fe40000011603 */
[----:B------:R-:W-:-:S03]  /*82b0*/  SEL R3, RZ, 0x1, !P1 ;  /* 0x00000001ff037807 */ /* 0x000fc60004800000 */
[----:B------:R-:W-:Y:S01]  /*82c0*/  IMAD R8, R5, -0x1e, R8 ;  /* 0xffffffe205087824 */ /* 0x000fe200078e0208 */
[----:B------:R-:W-:Y:S02]  /*82d0*/  LOP3.LUT R0, R0, R3, RZ, 0x3c, !PT ;  /* 0x0000000300007212 */ /* 0x000fe400078e3cff */
[----:B------:R-:W-:Y:S02]  /*82e0*/  PRMT R3, RZ, 0x7610, R3 ;  /* 0x00007610ff037816 */ /* 0x000fe40000000003 */
[----:B------:R-:W-:Y:S02]  /*82f0*/  @P3 LOP3.LUT R0, R0, 0x1, R5, 0x78, !PT ;  /* 0x0000000100003812 */ /* 0x000fe400078e7805 */
[----:B--2---:R-:W-:-:S04]  /*8300*/  IADD3 R18, P4, R18, R12, RZ ;  /* 0x0000000c12127210 */ /* 0x004fc80007f9e0ff */
[----:B------:R-:W-:Y:S01]  /*8310*/  ISETP.GE.U32.AND P1, PT, R18, UR4, PT ;  /* 0x0000000412007c0c */ /* 0x000fe2000bf26070 */
[----:B------:R-:W-:-:S05]  /*8320*/  IMAD.X R17, R17, 0x1, R23, P4 ;  /* 0x0000000111117824 */ /* 0x000fca00020e0617 */
[----:B------:R-:W-:-:S13]  /*8330*/  ISETP.GE.U32.AND.EX P1, PT, R17, UR5, PT, P1 ;  /* 0x0000000511007c0c */ /* 0x000fda000bf26110 */
[----:B0-----:R-:W-:Y:S05]  /*8340*/  @P1 BRA `(.L_x_229) ;  /* 0x0000000400601947 */ /* 0x001fea0003800000 */
[----:B------:R-:W0:Y:S01]  /*8350*/  S2R R12, SR_CTAID.X ;  /* 0x00000000000c7919 */ /* 0x000e220000002500 */
[----:B------:R-:W-:Y:S01]  /*8360*/  ULDC.64 UR4, c[0x0][0x628] ;  /* 0x00018a0000047ab9 */ /* 0x000fe20000000a00 */
[----:B------:R-:W-:Y:S01]  /*8370*/  ULDC UR7, c[0x0][0x630] ;  /* 0x00018c0000077ab9 */ /* 0x000fe20000000800 */
[----:B------:R-:W-:Y:S01]  /*8380*/  ISETP.NE.U32.AND P1, PT, RZ, UR4, PT ;  /* 0x00000004ff007c0c */ /* 0x000fe2000bf25070 */
[----:B------:R-:W1:Y:S01]  /*8390*/  S2R R13, SR_CTAID.Y ;  /* 0x00000000000d7919 */ /* 0x000e620000002600 */
[----:B------:R-:W-:Y:S01]  /*83a0*/  ULDC UR8, c[0x0][0x150] ;  /* 0x0000540000087ab9 */ /* 0x000fe20000000800 */
[----:B------:R-:W-:Y:S01]  /*83b0*/  IMAD.MOV.U32 R2, RZ, RZ, R18 ;  /* 0x000000ffff027224 */ /* 0x000fe200078e0012 */
[----:B------:R-:W-:Y:S01]  /*83c0*/  ISETP.NE.AND.EX P1, PT, RZ, UR5, PT, P1 ;  /* 0x00000005ff007c0c */ /* 0x000fe2000bf25310 */
[----:B------:R-:W-:Y:S01]  /*83d0*/  IMAD.MOV.U32 R3, RZ, RZ, R17 ;  /* 0x000000ffff037224 */ /* 0x000fe200078e0011 */
[----:B0-----:R-:W-:-:S11]  /*83e0*/  I2FP.F32.U32 R14, R12 ;  /* 0x0000000c000e7245 */ /* 0x001fd60000201000 */
[----:B------:R-:W-:Y:S05]  /*83f0*/  @!P1 BRA `(.L_x_230) ;  /* 0x0000000000289947 */ /* 0x000fea0003800000 */
[----:B------:R-:W-:Y:S02]  /*8400*/  ULDC UR6, c[0x0][0x634] ;  /* 0x00018d0000067ab9 */ /* 0x000fe40000000800 */
[----:B------:R-:W-:-:S05]  /*8410*/  IADD3 R3, P1, R18, UR6, RZ ;  /* 0x0000000612037c10 */ /* 0x000fca000ff3e0ff */
[----:B------:R-:W-:-:S04]  /*8420*/  IMAD.X R11, RZ, RZ, R17, P1 ;  /* 0x000000ffff0b7224 */ /* 0x000fc800008e0611 */
[----:B------:R-:W-:-:S04]  /*8430*/  IMAD.WIDE.U32 R4, R11, UR4, RZ ;  /* 0x000000040b047c25 */ /* 0x000fc8000f8e00ff */
[----:B------:R-:W-:-:S04]  /*8440*/  IMAD.WIDE.U32 R4, P1, R3, UR5, R4 ;  /* 0x0000000503047c25 */ /* 0x000fc8000f820004 */
[----:B------:R-:W-:-:S04]  /*8450*/  IMAD.WIDE.U32 R2, R3, UR4, RZ ;  /* 0x0000000403027c25 */ /* 0x000fc8000f8e00ff */
[----:B------:R-:W-:Y:S01]  /*8460*/  IMAD.MOV.U32 R2, RZ, RZ, R5 ;  /* 0x000000ffff027224 */ /* 0x000fe200078e0005 */
[----:B------:R-:W-:Y:S01]  /*8470*/  IADD3 RZ, P3, R3, R4, RZ ;  /* 0x0000000403ff7210 */ /* 0x000fe20007f7e0ff */
[----:B------:R-:W-:-:S04]  /*8480*/  IMAD.X R3, RZ, RZ, RZ, P1 ;  /* 0x000000ffff037224 */ /* 0x000fc800008e06ff */
[----:B------:R-:W-:-:S08]  /*8490*/  IMAD.WIDE.U32.X R2, R11, UR5, R2, P3 ;  /* 0x000000050b027c25 */ /* 0x000fd000098e0402 */
.L_x_230:
[----:B------:R-:W0:Y:S01]  /*84a0*/  LDC R21, c[0x0][0x65c] ;  /* 0x00019700ff157b82 */ /* 0x000e220000000800 */
[--C-:B------:R-:W-:Y:S01]  /*84b0*/  SHF.R.U64 R11, R2, UR7, R3.reuse ;  /* 0x00000007020b7c19 */ /* 0x100fe20008001203 */
[----:B------:R-:W-:Y:S01]  /*84c0*/  FMUL R14, R14, UR8 ;  /* 0x000000080e0e7c20 */ /* 0x000fe20008400000 */
[----:B------:R-:W-:Y:S01]  /*84d0*/  SHF.R.U32.HI R2, RZ, UR7, R3 ;  /* 0x00000007ff027c19 */ /* 0x000fe20008011603 */
[----:B------:R-:W-:Y:S01]  /*84e0*/  ULDC UR6, c[0x0][0x154] ;  /* 0x0000550000067ab9 */ /* 0x000fe20000000800 */
[----:B------:R-:W-:Y:S01]  /*84f0*/  IADD3 R15, P1, RZ, -R11, RZ ;  /* 0x8000000bff0f7210 */ /* 0x000fe20007f3e0ff */
[----:B------:R-:W-:Y:S01]  /*8500*/  ULDC.64 UR4, c[0x0][0x620] ;  /* 0x0001880000047ab9 */ /* 0x000fe20000000a00 */
[----:B-1----:R-:W-:Y:S01]  /*8510*/  I2FP.F32.U32 R3, R13 ;  /* 0x0000000d00037245 */ /* 0x002fe20000201000 */
[----:B------:R-:W1:Y:S01]  /*8520*/  LDC R19, c[0x0][0x144] ;  /* 0x00005100ff137b82 */ /* 0x000e620000000800 */
[----:B------:R-:W2:Y:S01]  /*8530*/  F2I.U32.TRUNC.NTZ R14, R14 ;  /* 0x0000000e000e7305 */ /* 0x000ea2000020f000 */
[----:B------:R-:W-:-:S02]  /*8540*/  IMAD.X R2, RZ, RZ, ~R2, P1 ;  /* 0x000000ffff027224 */ /* 0x000fc400008e0e02 */
[----:B------:R-:W-:Y:S01]  /*8550*/  FMUL R4, R3, UR6 ;  /* 0x0000000603047c20 */ /* 0x000fe20008400000 */
[----:B------:R-:W-:Y:S01]  /*8560*/  IMAD.MOV.U32 R3, RZ, RZ, R17 ;  /* 0x000000ffff037224 */ /* 0x000fe200078e0011 */
[----:B------:R-:W-:Y:S01]  /*8570*/  ULDC.64 UR6, c[0x0][0x640] ;  /* 0x0001900000067ab9 */ /* 0x000fe20000000a00 */
[----:B------:R-:W-:Y:S01]  /*8580*/  IMAD R2, R2, UR4, RZ ;  /* 0x0000000402027c24 */ /* 0x000fe2000f8e02ff */
[----:B------:R-:W3:Y:S01]  /*8590*/  LDC R20, c[0x0][0x148] ;  /* 0x00005200ff147b82 */ /* 0x000ee20000000800 */
[----:B------:R-:W-:Y:S01]  /*85a0*/  ISETP.NE.U32.AND P1, PT, RZ, UR6, PT ;  /* 0x00000006ff007c0c */ /* 0x000fe2000bf25070 */
[----:B------:R-:W4:Y:S01]  /*85b0*/  F2I.U32.TRUNC.NTZ R4, R4 ;  /* 0x0000000400047305 */ /* 0x000f22000020f000 */
[----:B------:R-:W-:Y:S02]  /*85c0*/  IMAD R5, R15, UR5, R2 ;  /* 0x000000050f057c24 */ /* 0x000fe4000f8e0202 */
[----:B------:R-:W-:Y:S01]  /*85d0*/  IMAD.MOV.U32 R2, RZ, RZ, R18 ;  /* 0x000000ffff027224 */ /* 0x000fe200078e0012 */
[----:B------:R-:W-:-:S02]  /*85e0*/  ISETP.NE.AND.EX P1, PT, RZ, UR7, PT, P1 ;  /* 0x00000007ff007c0c */ /* 0x000fc4000bf25310 */
[----:B0-----:R-:W-:Y:S01]  /*85f0*/  ISETP.NE.AND P4, PT, R21, 0x1, PT ;  /* 0x000000011500780c */ /* 0x001fe20003f85270 */
[----:B------:R-:W-:Y:S01]  /*8600*/  IMAD.WIDE.U32 R2, R15, UR4, R2 ;  /* 0x000000040f027c25 */ /* 0x000fe2000f8e0002 */
[----:B------:R-:W-:-:S03]  /*8610*/  ULDC UR4, c[0x0][0x618] ;  /* 0x0001860000047ab9 */ /* 0x000fc60000000800 */
[----:B--2---:R-:W-:Y:S02]  /*8620*/  IMAD.MOV R14, RZ, RZ, -R14 ;  /* 0x000000ffff0e7224 */ /* 0x004fe400078e0a0e */
[----:B------:R-:W-:Y:S02]  /*8630*/  IMAD.IADD R3, R3, 0x1, R5 ;  /* 0x0000000103037824 */ /* 0x000fe400078e0205 */
[----:B-1----:R-:W-:-:S03]  /*8640*/  IMAD R12, R19, R14, R12 ;  /* 0x0000000e130c7224 */ /* 0x002fc600078e020c */
[--C-:B------:R-:W-:Y:S01]  /*8650*/  SHF.R.U64 R14, R2, UR4, R3.reuse ;  /* 0x00000004020e7c19 */ /* 0x100fe20008001203 */
[----:B----4-:R-:W-:Y:S01]  /*8660*/  IMAD.MOV R2, RZ, RZ, -R4 ;  /* 0x000000ffff027224 */ /* 0x010fe200078e0a04 */
[----:B------:R-:W-:Y:S01]  /*8670*/  SHF.R.U32.HI R3, RZ, UR4, R3 ;  /* 0x00000004ff037c19 */ /* 0x000fe20008011603 */
[----:B------:R-:W-:Y:S02]  /*8680*/  ULDC UR4, c[0x0][0x608] ;  /* 0x0001820000047ab9 */ /* 0x000fe40000000800 */
[----:B---3--:R-:W-:Y:S01]  /*8690*/  @P4 IMAD R12, R20, R2, R13 ;  /* 0x00000002140c4224 */ /* 0x008fe200078e020d */
[--C-:B------:R-:W-:Y:S02]  /*86a0*/  SHF.R.U64 R19, R14, UR4, R3.reuse ;  /* 0x000000040e137c19 */ /* 0x100fe40008001203 */
[----:B------:R-:W-:Y:S01]  /*86b0*/  SHF.R.U32.HI R2, RZ, UR4, R3 ;  /* 0x00000004ff027c19 */ /* 0x000fe20008011603 */
[----:B------:R-:W-:-:S03]  /*86c0*/  ULDC UR4, c[0x0][0x658] ;  /* 0x0001960000047ab9 */ /* 0x000fc60000000800 */
[--C-:B------:R-:W-:Y:S02]  /*86d0*/  SHF.R.U64 R13, R19, UR4, R2.reuse ;  /* 0x00000004130d7c19 */ /* 0x100fe40008001202 */
[----:B------:R-:W-:-:S03]  /*86e0*/  SHF.R.U32.HI R2, RZ, UR4, R2 ;  /* 0x00000004ff027c19 */ /* 0x000fc60008011602 */
[----:B------:R-:W-:Y:S02]  /*86f0*/  IMAD.MOV.U32 R4, RZ, RZ, R13 ;  /* 0x000000ffff047224 */ /* 0x000fe400078e000d */
[----:B------:R-:W-:Y:S01]  /*8700*/  IMAD.MOV.U32 R3, RZ, RZ, R2 ;  /* 0x000000ffff037224 */ /* 0x000fe200078e0002 */
[----:B------:R-:W-:Y:S06]  /*8710*/  @!P1 BRA `(.L_x_231) ;  /* 0x00000000002c9947 */ /* 0x000fec0003800000 */
        /* <DEDUP_REMOVED lines=9> */
[----:B------:R-:W-:-:S04]  /*87b0*/  IMAD.WIDE.U32.X R2, R15, UR7, R2, P3 ;  /* 0x000000070f027c25 */ /* 0x000fc800098e0402 */
[----:B------:R-:W-:-:S07]  /*87c0*/  IMAD.MOV.U32 R4, RZ, RZ, R2 ;  /* 0x000000ffff047224 */ /* 0x000fce00078e0002 */
.L_x_231:
[----:B------:R-:W-:Y:S01]  /*87d0*/  ULDC UR4, c[0x0][0x648] ;  /* 0x0001920000047ab9 */ /* 0x000fe20000000800 */
[----:B------:R-:W-:Y:S01]  /*87e0*/  LOP3.LUT R2, R19, UR16, RZ, 0xc0, !PT ;  /* 0x0000001013027c12 */ /* 0x000fe2000f8ec0ff */
[----:B------:R-:W-:Y:S01]  /*87f0*/  ULDC UR5, c[0x0][0x610] ;  /* 0x0001840000057ab9 */ /* 0x000fe20000000800 */
[----:B------:R-:W-:Y:S01]  /*8800*/  SHF.R.U64 R3, R4, UR4, R3 ;  /* 0x0000000404037c19 */ /* 0x000fe20008001203 */
[----:B------:R-:W-:Y:S01]  /*8810*/  ULDC UR4, c[0x0][0x638] ;  /* 0x00018e0000047ab9 */ /* 0x000fe20000000800 */
[----:B------:R-:W-:-:S03]  /*8820*/  LOP3.LUT R14, R14, UR15, RZ, 0xc0, !PT ;  /* 0x0000000f0e0e7c12 */ /* 0x000fc6000f8ec0ff */
[----:B------:R-:W-:Y:S02]  /*8830*/  IMAD.MOV R4, RZ, RZ, -R3 ;  /* 0x000000ffff047224 */ /* 0x000fe400078e0a03 */
[----:B------:R-:W-:Y:S02]  /*8840*/  IMAD R3, R3, UR17, R2 ;  /* 0x0000001103037c24 */ /* 0x000fe4000f8e0202 */
[----:B------:R-:W-:Y:S01]  /*8850*/  IMAD R13, R4, UR4, R13 ;  /* 0x00000004040d7c24 */ /* 0x000fe2000f8e020d */
[----:B------:R-:W-:Y:S01]  /*8860*/  ULDC UR4, c[0x0][0x600] ;  /* 0x0001800000047ab9 */ /* 0x000fe20000000800 */
[----:B------:R-:W-:Y:S02]  /*8870*/  IMAD R12, R3, UR5, R12 ;  /* 0x00000005030c7c24 */ /* 0x000fe4000f8e020c */
[----:B------:R-:W-:Y:S02]  /*8880*/  IMAD R13, R13, UR4, R14 ;  /* 0x000000040d0d7c24 */ /* 0x000fe4000f8e020e */
[----:B------:R-:W-:-:S02]  /*8890*/  IMAD.MOV.U32 R3, RZ, RZ, 0x1 ;  /* 0x00000001ff037424 */ /* 0x000fc400078e00ff */
[----:B------:R-:W-:Y:S01]  /*88a0*/  IMAD.MOV.U32 R2, RZ, RZ, R11 ;  /* 0x000000ffff027224 */ /* 0x000fe200078e000b */
[----:B------:R-:W-:Y:S02]  /*88b0*/  SEL R22, R13, R12, !P4 ;  /* 0x0000000c0d167207 */ /* 0x000fe40006000000 */
[----:B------:R-:W-:-:S07]  /*88c0*/  SEL R19, R12, R13, !P4 ;  /* 0x0000000d0c137207 */ /* 0x000fce0006000000 */
.L_x_229:
[----:B------:R-:W-:Y:S05]  /*88d0*/  BSYNC B1 ;  /* 0x0000000000017941 */ /* 0x000fea0003800000 */
.L_x_228:
[----:B------:R-:W-:-:S13]  /*88e0*/  LOP3.LUT P1, RZ, R3, 0xff, RZ, 0xc0, !PT ;  /* 0x000000ff03ff7812 */ /* 0x000fda000782c0ff */
[----:B------:R-:W-:Y:S05]  /*88f0*/  @P1 BRA `(.L_x_232) ;  /* 0xfffffff400201947 */ /* 0x000fea000383ffff */
[----:B------:R-:W-:Y:S05]  /*8900*/  BSYNC B0 ;  /* 0x0000000000007941 */ /* 0x000fea0003800000 */
.L_x_220:
[----:B------:R-:W-:-:S03]  /*8910*/  UMOV UR4, 0xffffffff ;  /* 0xffffffff00047882 */ /* 0x000fc60000000000 */
[----:B------:R-:W-:Y:S05]  /*8920*/  BRA.DIV UR4, `(.L_x_233) ;  /* 0x0000001204e87947 */ /* 0x000fea000b800000 */
[----:B------:R-:W-:-:S13]  /*8930*/  ELECT P6, URZ, PT ;  /* 0x00000000003f782f */ /* 0x000fda00038c0000 */
.L_x_275:
[----:B------:R-:W-:Y:S04]  /*8940*/  BSSY B0, `(.L_x_234) ;  /* 0x0000115000007945 */ /* 0x000fe80003800000 */
[----:B------:R-:W-:Y:S05]  /*8950*/  @!P6 BRA `(.L_x_235) ;  /* 0x00000010004ce947 */ /* 0x000fea0003800000 */
[----:B------:R-:W-:-:S04]  /*8960*/  LOP3.LUT R16, R16, 0x2, RZ, 0xfc, !PT ;  /* 0x0000000210107812 */ /* 0x000fc800078efcff */
[----:B------:R-:W-:-:S13]  /*8970*/  ISETP.NE.AND P0, PT, R16, 0x3, PT ;  /* 0x000000031000780c */ /* 0x000fda0003f05270 */
[----:B------:R-:W-:Y:S05]  /*8980*/  @!P0 BRA `(.L_x_236) ;  /* 0x0000000000048947 */ /* 0x000fea0003800000 */
[----:B------:R-:W-:Y:S01]  /*8990*/  BPT.TRAP 0x1 ;  /* 0x000000040000795c */ /* 0x000fe20000300000 */
.L_x_236:
[----:B------:R-:W0:Y:S01]  /*89a0*/  S2R R3, SR_CgaCtaId ;  /* 0x0000000000037919 */ /* 0x000e220000008800 */
[----:B------:R-:W-:-:S04]  /*89b0*/  MOV R2, 0x400 ;  /* 0x0000040000027802 */ /* 0x000fc80000000f00 */
[----:B0-----:R-:W-:Y:S02]  /*89c0*/  LEA R3, R3, R2, 0x18 ;  /* 0x0000000203037211 */ /* 0x001fe400078ec0ff */
[----:B------:R-:W-:-:S03]  /*89d0*/  SHF.L.U32 R2, R0, 0x1f, RZ ;  /* 0x0000001f00027819 */ /* 0x000fc600000006ff */
[----:B------:R-:W-:-:S04]  /*89e0*/  VIADD R3, R3, 0xf0 ;  /* 0x000000f003037836 */ /* 0x000fc80000000000 */
[C---:B------:R-:W-:Y:S02]  /*89f0*/  IMAD R7, R8.reuse, 0x8, R3 ;  /* 0x0000000808077824 */ /* 0x040fe400078e0203 */
[----:B------:R-:W-:Y:S02]  /*8a00*/  VIADD R8, R8, 0x1 ;  /* 0x0000000108087836 */ /* 0x000fe40000000000 */
[----:B------:R-:W0:Y:S03]  /*8a10*/  SYNCS.PHASECHK.TRANS64.TRYWAIT P0, [R7+URZ], R2 ;  /* 0x00000002070075a7 */ /* 0x000e26000800017f */
[----:B------:R-:W-:-:S04]  /*8a20*/  ISETP.NE.AND P1, PT, R8, 0x1e, PT ;  /* 0x0000001e0800780c */ /* 0x000fc80003f25270 */
[----:B------:R-:W-:Y:S02]  /*8a30*/  SEL R5, RZ, 0x1, P1 ;  /* 0x00000001ff057807 */ /* 0x000fe40000800000 */
[----:B------:R-:W-:Y:S02]  /*8a40*/  SEL R8, R8, RZ, P1 ;  /* 0x000000ff08087207 */ /* 0x000fe40000800000 */
[----:B------:R-:W-:-:S03]  /*8a50*/  LOP3.LUT R5, R0, R5, RZ, 0x3c, !PT ;  /* 0x0000000500057212 */ /* 0x000fc600078e3cff */
[----:B------:R-:W-:Y:S01]  /*8a60*/  IMAD R9, R8, 0x8, R3 ;  /* 0x0000000808097824 */ /* 0x000fe200078e0203 */
[----:B------:R-:W-:Y:S01]  /*8a70*/  SHF.L.U32 R4, R5, 0x1f, RZ ;  /* 0x0000001f05047819 */ /* 0x000fe200000006ff */
[----:B0-----:R-:W-:Y:S06]  /*8a80*/  @!P0 BRA `(.L_x_237) ;  /* 0x0000001000b08947 */ /* 0x001fec0003800000 */
.L_x_276:
[----:B------:R-:W1:Y:S01]  /*8a90*/  SYNCS.PHASECHK.TRANS64.TRYWAIT P0, [R9+URZ], R4 ;  /* 0x00000004090075a7 */ /* 0x000e62000800017f */
[----:B------:R-:W-:-:S05]  /*8aa0*/  VIADD R0, R8, 0x1 ;  /* 0x0000000108007836 */ /* 0x000fca0000000000 */
[----:B------:R-:W-:-:S04]  /*8ab0*/  ISETP.NE.AND P1, PT, R0, 0x1e, PT ;  /* 0x0000001e0000780c */ /* 0x000fc80003f25270 */
[----:B0-----:R-:W-:Y:S02]  /*8ac0*/  SEL R2, RZ, 0x1, P1 ;  /* 0x00000001ff027807 */ /* 0x001fe40000800000 */
[----:B------:R-:W-:Y:S02]  /*8ad0*/  SEL R0, R0, RZ, P1 ;  /* 0x000000ff00007207 */ /* 0x000fe40000800000 */
[----:B------:R-:W-:-:S03]  /*8ae0*/  LOP3.LUT R7, R5, R2, RZ, 0x3c, !PT ;  /* 0x0000000205077212 */ /* 0x000fc600078e3cff */
[----:B------:R-:W-:Y:S01]  /*8af0*/  IMAD R6, R0, 0x8, R3 ;  /* 0x0000000800067824 */ /* 0x000fe200078e0203 */
[----:B------:R-:W-:Y:S01]  /*8b00*/  SHF.L.U32 R5, R7, 0x1f, RZ ;  /* 0x0000001f07057819 */ /* 0x000fe200000006ff */
[----:B-1----:R-:W-:Y:S06]  /*8b10*/  @!P0 BRA `(.L_x_238) ;  /* 0x0000001000a08947 */ /* 0x002fec0003800000 */
.L_x_277:
[----:B------:R-:W1:Y:S01]  /*8b20*/  SYNCS.PHASECHK.TRANS64.TRYWAIT P0, [R6+URZ], R5 ;  /* 0x00000005060075a7 */ /* 0x000e62000800017f */
[----:B------:R-:W-:-:S05]  /*8b30*/  VIADD R0, R0, 0x1 ;  /* 0x0000000100007836 */ /* 0x000fca0000000000 */
[----:B------:R-:W-:-:S04]  /*8b40*/  ISETP.NE.AND P1, PT, R0, 0x1e, PT ;  /* 0x0000001e0000780c */ /* 0x000fc80003f25270 */
[----:B------:R-:W-:Y:S02]  /*8b50*/  SEL R2, RZ, 0x1, P1 ;  /* 0x00000001ff027807 */ /* 0x000fe40000800000 */
[----:B------:R-:W-:Y:S02]  /*8b60*/  SEL R0, R0, RZ, P1 ;  /* 0x000000ff00007207 */ /* 0x000fe40000800000 */
[----:B------:R-:W-:-:S03]  /*8b70*/  LOP3.LUT R7, R7, R2, RZ, 0x3c, !PT ;  /* 0x0000000207077212 */ /* 0x000fc600078e3cff */
[----:B0-----:R-:W-:Y:S01]  /*8b80*/  IMAD R9, R0, 0x8, R3 ;  /* 0x0000000800097824 */ /* 0x001fe200078e0203 */
[----:B------:R-:W-:Y:S01]  /*8b90*/  SHF.L.U32 R4, R7, 0x1f, RZ ;  /* 0x0000001f07047819 */ /* 0x000fe200000006ff */
[----:B-1----:R-:W-:Y:S06]  /*8ba0*/  @!P0 BRA `(.L_x_239) ;  /* 0x0000001000908947 */ /* 0x002fec0003800000 */
.L_x_278:
        /* <DEDUP_REMOVED lines=9> */
.L_x_279:
        /* <DEDUP_REMOVED lines=9> */
.L_x_280:
        /* <DEDUP_REMOVED lines=9> */
.L_x_281:
        /* <DEDUP_REMOVED lines=9> */
.L_x_282:
        /* <DEDUP_REMOVED lines=9> */
.L_x_283:
        /* <DEDUP_REMOVED lines=9> */
.L_x_284:
        /* <DEDUP_REMOVED lines=9> */
.L_x_285:
        /* <DEDUP_REMOVED lines=9> */
.L_x_286:
        /* <DEDUP_REMOVED lines=9> */
.L_x_287:
        /* <DEDUP_REMOVED lines=9> */
.L_x_288:
        /* <DEDUP_REMOVED lines=9> */
.L_x_289:
        /* <DEDUP_REMOVED lines=9> */
.L_x_290:
        /* <DEDUP_REMOVED lines=9> */
.L_x_291:
        /* <DEDUP_REMOVED lines=9> */
.L_x_292:
        /* <DEDUP_REMOVED lines=9> */
.L_x_293:
        /* <DEDUP_REMOVED lines=9> */
.L_x_294:
        /* <DEDUP_REMOVED lines=9> */
.L_x_295:
        /* <DEDUP_REMOVED lines=9> */
.L_x_296:
        /* <DEDUP_REMOVED lines=9> */
.L_x_297:
        /* <DEDUP_REMOVED lines=9> */
.L_x_298:
        /* <DEDUP_REMOVED lines=9> */
.L_x_299:
        /* <DEDUP_REMOVED lines=9> */
.L_x_300:
        /* <DEDUP_REMOVED lines=9> */
.L_x_301:
        /* <DEDUP_REMOVED lines=9> */
.L_x_302:
        /* <DEDUP_REMOVED lines=9> */
.L_x_303:
[----:B------:R-:W1:Y:S01]  /*99c0*/  SYNCS.PHASECHK.TRANS64.TRYWAIT P0, [R6+URZ], R5 ;  /* 0x00000005060075a7 */ /* 0x000e62000800017f */
[----:B------:R-:W-:-:S05]  /*99d0*/  VIADD R0, R0, 0x1 ;  /* 0x0000000100007836 */ /* 0x000fca0000000000 */
[----:B------:R-:W-:-:S04]  /*99e0*/  ISETP.NE.AND P1, PT, R0, 0x1e, PT ;  /* 0x0000001e0000780c */ /* 0x000fc80003f25270 */
[----:B------:R-:W-:Y:S02]  /*99f0*/  SEL R2, RZ, 0x1, P1 ;  /* 0x00000001ff027807 */ /* 0x000fe40000800000 */
[----:B------:R-:W-:Y:S02]  /*9a00*/  SEL R0, R0, RZ, P1 ;  /* 0x000000ff00007207 */ /* 0x000fe40000800000 */
[----:B------:R-:W-:Y:S01]  /*9a10*/  LOP3.LUT R2, R7, R2, RZ, 0x3c, !PT ;  /* 0x0000000207027212 */ /* 0x000fe200078e3cff */
[----:B-1----:R-:W-:Y:S06]  /*9a20*/  @!P0 BRA `(.L_x_265) ;  /* 0x0000000800f88947 */ /* 0x002fec0003800000 */
.L_x_304:
[----:B------:R-:W-:Y:S01]  /*9a30*/  IMAD R3, R0, 0x8, R3 ;  /* 0x0000000800037824 */ /* 0x000fe200078e0203 */
[----:B------:R-:W-:-:S07]  /*9a40*/  SHF.L.U32 R0, R2, 0x1f, RZ ;  /* 0x0000001f02007819 */ /* 0x000fce00000006ff */
.L_x_266:
[----:B--2---:R2:W3:Y:S02]  /*9a50*/  SYNCS.PHASECHK.TRANS64.TRYWAIT P0, [R3+URZ], R0 ;  /* 0x00000000030075a7 */ /* 0x0044e4000800017f */
[----:B---3--:R-:W-:Y:S05]  /*9a60*/  @!P0 NANOSLEEP.SYNCS 0x989680 ;  /* 0x009896800000895d */ /* 0x008fea0003900000 */
[----:B------:R-:W3:Y:S02]  /*9a70*/  @!P0 SYNCS.PHASECHK.TRANS64 P0, [R3+URZ], R0 ;  /* 0x00000000030085a7 */ /* 0x000ee4000800007f */
[----:B---3--:R-:W-:Y:S05]  /*9a80*/  @!P0 BRA `(.L_x_266) ;  /* 0xfffffffc00f08947 */ /* 0x008fea000383ffff */
.L_x_235:
[----:B------:R-:W-:Y:S05]  /*9a90*/  BSYNC B0 ;  /* 0x0000000000007941 */ /* 0x000fea0003800000 */
.L_x_234:
[----:B------:R-:W-:Y:S05]  /*9aa0*/  EXIT ;  /* 0x000000000000794d */ /* 0x000fea0003800000 */
.L_x_20:
[----:B-1----:R1:W2:Y:S02]  /*9ab0*/  SYNCS.PHASECHK.TRANS64.TRYWAIT P0, [R121+URZ], R0 ;  /* 0x00000000790075a7 */ /* 0x0022a4000800017f */
[----:B--2---:R-:W-:Y:S05]  /*9ac0*/  @!P0 NANOSLEEP.SYNCS 0x989680 ;  /* 0x009896800000895d */ /* 0x004fea0003900000 */
[----:B------:R-:W2:Y:S02]  /*9ad0*/  @!P0 SYNCS.PHASECHK.TRANS64 P0, [R121+URZ], R0 ;  /* 0x00000000790085a7 */ /* 0x000ea4000800007f */
[----:B--2---:R-:W-:Y:S05]  /*9ae0*/  @!P0 BRA `(.L_x_20) ;  /* 0xfffffffc00f08947 */ /* 0x004fea000383ffff */
[----:B------:R-:W-:Y:S05]  /*9af0*/  BRA `(.L_x_267) ;  /* 0xffffff7c00d07947 */ /* 0x000fea000383ffff */
.L_x_25:
[----:B--2---:R2:W3:Y:S02]  /*9b00*/  SYNCS.PHASECHK.TRANS64.TRYWAIT P1, [R3+URZ], R0 ;  /* 0x00000000030075a7 */ /* 0x0044e4000802017f */
[----:B---3--:R-:W-:Y:S05]  /*9b10*/  @!P1 NANOSLEEP.SYNCS 0x989680 ;  /* 0x009896800000995d */ /* 0x008fea0003900000 */
[----:B------:R-:W3:Y:S02]  /*9b20*/  @!P1 SYNCS.PHASECHK.TRANS64 P1, [R3+URZ], R0 ;  /* 0x00000000030095a7 */ /* 0x000ee4000802007f */
[----:B---3--:R-:W-:Y:S05]  /*9b30*/  @!P1 BRA `(.L_x_25) ;  /* 0xfffffffc00f09947 */ /* 0x008fea000383ffff */
[----:B------:R-:W-:Y:S05]  /*9b40*/  BRA `(.L_x_24) ;  /* 0xffffff8000407947 */ /* 0x000fea000383ffff */
.L_x_30:
[----:B--2---:R-:W-:-:S04]  /*9b50*/  IMAD.U32 R5, RZ, RZ, UR7 ;  /* 0x00000007ff057e24 */ /* 0x004fc8000f8e00ff */
[----:B------:R2:W3:Y:S03]  /*9b60*/  SYNCS.PHASECHK.TRANS64.TRYWAIT P1, [R5+URZ], R4 ;  /* 0x00000004050075a7 */ /* 0x0004e6000802017f */
[----:B---3--:R-:W-:Y:S05]  /*9b70*/  @!P1 NANOSLEEP.SYNCS 0x989680 ;  /* 0x009896800000995d */ /* 0x008fea0003900000 */
[----:B------:R-:W3:Y:S02]  /*9b80*/  @!P1 SYNCS.PHASECHK.TRANS64 P1, [R5+URZ], R4 ;  /* 0x00000004050095a7 */ /* 0x000ee4000802007f */
[----:B---3--:R-:W-:Y:S05]  /*9b90*/  @!P1 BRA `(.L_x_30) ;  /* 0xfffffffc00ec9947 */ /* 0x008fea000383ffff */
[----:B------:R-:W-:Y:S05]  /*9ba0*/  BRA `(.L_x_29) ;  /* 0xffffff8400a87947 */ /* 0x000fea000383ffff */
.L_x_36:
[----:B-1----:R1:W2:Y:S02]  /*9bb0*/  SYNCS.PHASECHK.TRANS64.TRYWAIT P0, [R121+URZ+0x10], R0 ;  /* 0x00001000790075a7 */ /* 0x0022a4000800017f */
[----:B--2---:R-:W-:Y:S05]  /*9bc0*/  @!P0 NANOSLEEP.SYNCS 0x989680 ;  /* 0x009896800000895d */ /* 0x004fea0003900000 */
[----:B------:R-:W2:Y:S02]  /*9bd0*/  @!P0 SYNCS.PHASECHK.TRANS64 P0, [R121+URZ+0x10], R0 ;  /* 0x00001000790085a7 */ /* 0x000ea4000800007f */
[----:B--2---:R-:W-:Y:S05]  /*9be0*/  @!P0 BRA `(.L_x_36) ;  /* 0xfffffffc00f08947 */ /* 0x004fea000383ffff */
[----:B------:R-:W-:Y:S05]  /*9bf0*/  BRA `(.L_x_268) ;  /* 0xffffff8c008c7947 */ /* 0x000fea000383ffff */
.L_x_221:
[----:B------:R-:W-:Y:S01]  /*9c00*/  BSSY B1, `(.L_x_269) ;  /* 0x0000006000017945 */ /* 0x000fe20003800000 */
[----:B------:R-:W-:-:S07]  /*9c10*/  IMAD.MOV.U32 R15, RZ, RZ, -0x1 ;  /* 0xffffffffff0f7424 */ /* 0x000fce00078e00ff */
[----:B-----5:R-:W-:Y:S05]  /*9c20*/  WARPSYNC.COLLECTIVE R15, `(.L_x_270) ;  /* 0x000000000f0c7348 */ /* 0x020fea0003c00000 */
[----:B------:R-:W-:Y:S02]  /*9c30*/  ELECT P6, UR62, PT ;  /* 0x00000000003e782f */ /* 0x000fe400038c0000 */
[----:B------:R-:W-:Y:S01]  /*9c40*/  MOV R14, UR62 ;  /* 0x0000003e000e7c02 */ /* 0x000fe20008000f00 */
[----:B-----5:R-:W-:Y:S10]  /*9c50*/  ENDCOLLECTIVE ;  /* 0x000000000000791b */ /* 0x020ff40003800000 */
.L_x_270:
[----:B------:R-:W-:Y:S05]  /*9c60*/  BSYNC B1 ;  /* 0x0000000000017941 */ /* 0x000fea0003800000 */
.L_x_269:
[----:B------:R-:W-:Y:S05]  /*9c70*/  BRA `(.L_x_271) ;  /* 0xffffffe0004c7947 */ /* 0x000fea000383ffff */
.L_x_224:
[----:B-1----:R1:W2:Y:S02]  /*9c80*/  SYNCS.PHASECHK.TRANS64.TRYWAIT P1, [R13+URZ+0xf0], R4 ;  /* 0x0000f0040d0075a7 */ /* 0x0022a4000802017f */
[----:B--2---:R-:W-:Y:S05]  /*9c90*/  @!P1 NANOSLEEP.SYNCS 0x989680 ;  /* 0x009896800000995d */ /* 0x004fea0003900000 */
[----:B------:R-:W2:Y:S02]  /*9ca0*/  @!P1 SYNCS.PHASECHK.TRANS64 P1, [R13+URZ+0xf0], R4 ;  /* 0x0000f0040d0095a7 */ /* 0x000ea4000802007f */
[----:B--2---:R-:W-:Y:S05]  /*9cb0*/  @!P1 BRA `(.L_x_224) ;  /* 0xfffffffc00f09947 */ /* 0x004fea000383ffff */
[----:B------:R-:W-:Y:S05]  /*9cc0*/  BRA `(.L_x_272) ;  /* 0xffffffe000847947 */ /* 0x000fea000383ffff */
.L_x_233:
[----:B------:R-:W-:Y:S01]  /*9cd0*/  BSSY B0, `(.L_x_273) ;  /* 0x0000006000007945 */ /* 0x000fe20003800000 */
[----:B------:R-:W-:-:S07]  /*9ce0*/  IMAD.MOV.U32 R15, RZ, RZ, -0x1 ;  /* 0xffffffffff0f7424 */ /* 0x000fce00078e00ff */
[----:B-----5:R-:W-:Y:S05]  /*9cf0*/  WARPSYNC.COLLECTIVE R15, `(.L_x_274) ;  /* 0x000000000f0c7348 */ /* 0x020fea0003c00000 */
[----:B------:R-:W-:Y:S02]  /*9d00*/  ELECT P6, UR62, PT ;  /* 0x00000000003e782f */ /* 0x000fe400038c0000 */
[----:B------:R-:W-:Y:S01]  /*9d10*/  MOV R14, UR62 ;  /* 0x0000003e000e7c02 */ /* 0x000fe20008000f00 */
[----:B-----5:R-:W-:Y:S10]  /*9d20*/  ENDCOLLECTIVE ;  /* 0x000000000000791b */ /* 0x020ff40003800000 */
.L_x_274:
[----:B------:R-:W-:Y:S05]  /*9d30*/  BSYNC B0 ;  /* 0x0000000000007941 */ /* 0x000fea0003800000 */
.L_x_273:
[----:B------:R-:W-:Y:S05]  /*9d40*/  BRA `(.L_x_275) ;  /* 0xffffffe800fc7947 */ /* 0x000fea000383ffff */
.L_x_237:
[----:B0-----:R0:W1:Y:S02]  /*9d50*/  SYNCS.PHASECHK.TRANS64.TRYWAIT P0, [R7+URZ], R2 ;  /* 0x00000002070075a7 */ /* 0x001064000800017f */
[----:B-1----:R-:W-:Y:S05]  /*9d60*/  @!P0 NANOSLEEP.SYNCS 0x989680 ;  /* 0x009896800000895d */ /* 0x002fea0003900000 */
[----:B------:R-:W1:Y:S02]  /*9d70*/  @!P0 SYNCS.PHASECHK.TRANS64 P0, [R7+URZ], R2 ;  /* 0x00000002070085a7 */ /* 0x000e64000800007f */
[----:B-1----:R-:W-:Y:S05]  /*9d80*/  @!P0 BRA `(.L_x_237) ;  /* 0xfffffffc00f08947 */ /* 0x002fea000383ffff */
[----:B------:R-:W-:Y:S05]  /*9d90*/  BRA `(.L_x_276) ;  /* 0xffffffec003c7947 */ /* 0x000fea000383ffff */
.L_x_238:
[----:B0-----:R0:W1:Y:S02]  /*9da0*/  SYNCS.PHASECHK.TRANS64.TRYWAIT P0, [R9+URZ], R4 ;  /* 0x00000004090075a7 */ /* 0x001064000800017f */
[----:B-1----:R-:W-:Y:S05]  /*9db0*/  @!P0 NANOSLEEP.SYNCS 0x989680 ;  /* 0x009896800000895d */ /* 0x002fea0003900000 */
[----:B------:R-:W1:Y:S02]  /*9dc0*/  @!P0 SYNCS.PHASECHK.TRANS64 P0, [R9+URZ], R4 ;  /* 0x00000004090085a7 */ /* 0x000e64000800007f */
[----:B-1----:R-:W-:Y:S05]  /*9dd0*/  @!P0 BRA `(.L_x_238) ;  /* 0xfffffffc00f08947 */ /* 0x002fea000383ffff */
[----:B------:R-:W-:Y:S05]  /*9de0*/  BRA `(.L_x_277) ;  /* 0xffffffec004c7947 */ /* 0x000fea000383ffff */
.L_x_239:
[----:B0-----:R0:W1:Y:S02]  /*9df0*/  SYNCS.PHASECHK.TRANS64.TRYWAIT P0, [R6+URZ], R5 ;  /* 0x00000005060075a7 */ /* 0x001064000800017f */
[----:B-1----:R-:W-:Y:S05]  /*9e00*/  @!P0 NANOSLEEP.SYNCS 0x989680 ;  /* 0x009896800000895d */ /* 0x002fea0003900000 */
[----:B------:R-:W1:Y:S02]  /*9e10*/  @!P0 SYNCS.PHASECHK.TRANS64 P0, [R6+URZ], R5 ;  /* 0x00000005060085a7 */ /* 0x000e64000800007f */
[----:B-1----:R-:W-:Y:S05]  /*9e20*/  @!P0 BRA `(.L_x_239) ;  /* 0xfffffffc00f08947 */ /* 0x002fea000383ffff */
[----:B------:R-:W-:Y:S05]  /*9e30*/  BRA `(.L_x_278) ;  /* 0xffffffec005c7947 */ /* 0x000fea000383ffff */
.L_x_240:
[----:B0-----:R0:W1:Y:S02]  /*9e40*/  SYNCS.PHASECHK.TRANS64.TRYWAIT P0, [R9+URZ], R4 ;  /* 0x00000004090075a7 */ /* 0x001064000800017f */
[----:B-1----:R-:W-:Y:S05]  /*9e50*/  @!P0 NANOSLEEP.SYNCS 0x989680 ;  /* 0x009896800000895d */ /* 0x002fea0003900000 */
[----:B------:R-:W1:Y:S02]  /*9e60*/  @!P0 SYNCS.PHASECHK.TRANS64 P0, [R9+URZ], R4 ;  /* 0x00000004090085a7 */ /* 0x000e64000800007f */
[----:B-1----:R-:W-:Y:S05]  /*9e70*/  @!P0 BRA `(.L_x_240) ;  /* 0xfffffffc00f08947 */ /* 0x002fea000383ffff */
[----:B------:R-:W-:Y:S05]  /*9e80*/  BRA `(.L_x_279) ;  /* 0xffffffec006c7947 */ /* 0x000fea000383ffff */
.L_x_241:
[----:B0-----:R0:W1:Y:S02]  /*9e90*/  SYNCS.PHASECHK.TRANS64.TRYWAIT P0, [R6+URZ], R5 ;  /* 0x00000005060075a7 */ /* 0x001064000800017f */
[----:B-1----:R-:W-:Y:S05]  /*9ea0*/  @!P0 NANOSLEEP.SYNCS 0x989680 ;  /* 0x009896800000895d */ /* 0x002fea0003900000 */
[----:B------:R-:W1:Y:S02]  /*9eb0*/  @!P0 SYNCS.PHASECHK.TRANS64 P0, [R6+URZ], R5 ;  /* 0x00000005060085a7 */ /* 0x000e64000800007f */
[----:B-1----:R-:W-:Y:S05]  /*9ec0*/  @!P0 BRA `(.L_x_241) ;  /* 0xfffffffc00f08947 */ /* 0x002fea000383ffff */
[----:B------:R-:W-:Y:S05]  /*9ed0*/  BRA `(.L_x_280) ;  /* 0xffffffec007c7947 */ /* 0x000fea000383ffff */
.L_x_242:
[----:B0-----:R0:W1:Y:S02]  /*9ee0*/  SYNCS.PHASECHK.TRANS64.TRYWAIT P0, [R9+URZ], R4 ;  /* 0x00000004090075a7 */ /* 0x001064000800017f */
[----:B-1----:R-:W-:Y:S05]  /*9ef0*/  @!P0 NANOSLEEP.SYNCS 0x989680 ;  /* 0x009896800000895d */ /* 0x002fea0003900000 */
[----:B------:R-:W1:Y:S02]  /*9f00*/  @!P0 SYNCS.PHASECHK.TRANS64 P0, [R9+URZ], R4 ;  /* 0x00000004090085a7 */ /* 0x000e64000800007f */
[----:B-1----:R-:W-:Y:S05]  /*9f10*/  @!P0 BRA `(.L_x_242) ;  /* 0xfffffffc00f08947 */ /* 0x002fea000383ffff */
[----:B------:R-:W-:Y:S05]  /*9f20*/  BRA `(.L_x_281) ;  /* 0xffffffec008c7947 */ /* 0x000fea000383ffff */
.L_x_243:
[----:B0-----:R0:W1:Y:S02]  /*9f30*/  SYNCS.PHASECHK.TRANS64.TRYWAIT P0, [R6+URZ], R5 ;  /* 0x00000005060075a7 */ /* 0x001064000800017f */
[----:B-1----:R-:W-:Y:S05]  /*9f40*/  @!P0 NANOSLEEP.SYNCS 0x989680 ;  /* 0x009896800000895d */ /* 0x002fea0003900000 */
[----:B------:R-:W1:Y:S02]  /*9f50*/  @!P0 SYNCS.PHASECHK.TRANS64 P0, [R6+URZ], R5 ;  /* 0x00000005060085a7 */ /* 0x000e64000800007f */
[----:B-1----:R-:W-:Y:S05]  /*9f60*/  @!P0 BRA `(.L_x_243) ;  /* 0xfffffffc00f08947 */ /* 0x002fea000383ffff */
[----:B------:R-:W-:Y:S05]  /*9f70*/  BRA `(.L_x_282) ;  /* 0xffffffec009c7947 */ /* 0x000fea000383ffff */
.L_x_244:
[----:B0-----:R0:W1:Y:S02]  /*9f80*/  SYNCS.PHASECHK.TRANS64.TRYWAIT P0, [R9+URZ], R4 ;  /* 0x00000004090075a7 */ /* 0x001064000800017f */
[----:B-1----:R-:W-:Y:S05]  /*9f90*/  @!P0 NANOSLEEP.SYNCS 0x989680 ;  /* 0x009896800000895d */ /* 0x002fea0003900000 */
[----:B------:R-:W1:Y:S02]  /*9fa0*/  @!P0 SYNCS.PHASECHK.TRANS64 P0, [R9+URZ], R4 ;  /* 0x00000004090085a7 */ /* 0x000e64000800007f */
[----:B-1----:R-:W-:Y:S05]  /*9fb0*/  @!P0 BRA `(.L_x_244) ;  /* 0xfffffffc00f08947 */ /* 0x002fea000383ffff */
[----:B------:R-:W-:Y:S05]  /*9fc0*/  BRA `(.L_x_283) ;  /* 0xffffffec00ac7947 */ /* 0x000fea000383ffff */
.L_x_245:
[----:B0-----:R0:W1:Y:S02]  /*9fd0*/  SYNCS.PHASECHK.TRANS64.TRYWAIT P0, [R6+URZ], R5 ;  /* 0x00000005060075a7 */ /* 0x001064000800017f */
[----:B-1----:R-:W-:Y:S05]  /*9fe0*/  @!P0 NANOSLEEP.SYNCS 0x989680 ;  /* 0x009896800000895d */ /* 0x002fea0003900000 */
[----:B------:R-:W1:Y:S02]  /*9ff0*/  @!P0 SYNCS.PHASECHK.TRANS64 P0, [R6+URZ], R5 ;  /* 0x00000005060085a7 */ /* 0x000e64000800007f */
[----:B-1----:R-:W-:Y:S05]  /*a000*/  @!P0 BRA `(.L_x_245) ;  /* 0xfffffffc00f08947 */ /* 0x002fea000383ffff */
[----:B------:R-:W-:Y:S05]  /*a010*/  BRA `(.L_x_284) ;  /* 0xffffffec00bc7947 */ /* 0x000fea000383ffff */
.L_x_246:
[----:B0-----:R0:W1:Y:S02]  /*a020*/  SYNCS.PHASECHK.TRANS64.TRYWAIT P0, [R9+URZ], R4 ;  /* 0x00000004090075a7 */ /* 0x001064000800017f */
[----:B-1----:R-:W-:Y:S05]  /*a030*/  @!P0 NANOSLEEP.SYNCS 0x989680 ;  /* 0x009896800000895d */ /* 0x002fea0003900000 */
[----:B------:R-:W1:Y:S02]  /*a040*/  @!P0 SYNCS.PHASECHK.TRANS64 P0, [R9+URZ], R4 ;  /* 0x00000004090085a7 */ /* 0x000e64000800007f */
[----:B-1----:R-:W-:Y:S05]  /*a050*/  @!P0 BRA `(.L_x_246) ;  /* 0xfffffffc00f08947 */ /* 0x002fea000383ffff */
[----:B------:R-:W-:Y:S05]  /*a060*/  BRA `(.L_x_285) ;  /* 0xffffffec00cc7947 */ /* 0x000fea000383ffff */
.L_x_247:
[----:B0-----:R0:W1:Y:S02]  /*a070*/  SYNCS.PHASECHK.TRANS64.TRYWAIT P0, [R6+URZ], R5 ;  /* 0x00000005060075a7 */ /* 0x001064000800017f */
[----:B-1----:R-:W-:Y:S05]  /*a080*/  @!P0 NANOSLEEP.SYNCS 0x989680 ;  /* 0x009896800000895d */ /* 0x002fea0003900000 */
[----:B------:R-:W1:Y:S02]  /*a090*/  @!P0 SYNCS.PHASECHK.TRANS64 P0, [R6+URZ], R5 ;  /* 0x00000005060085a7 */ /* 0x000e64000800007f */
[----:B-1----:R-:W-:Y:S05]  /*a0a0*/  @!P0 BRA `(.L_x_247) ;  /* 0xfffffffc00f08947 */ /* 0x002fea000383ffff */
[----:B------:R-:W-:Y:S05]  /*a0b0*/  BRA `(.L_x_286) ;  /* 0xffffffec00dc7947 */ /* 0x000fea000383ffff */
.L_x_248:
[----:B0-----:R0:W1:Y:S02]  /*a0c0*/  SYNCS.PHASECHK.TRANS64.TRYWAIT P0, [R9+URZ], R4 ;  /* 0x00000004090075a7 */ /* 0x001064000800017f */
[----:B-1----:R-:W-:Y:S05]  /*a0d0*/  @!P0 NANOSLEEP.SYNCS 0x989680 ;  /* 0x009896800000895d */ /* 0x002fea0003900000 */
[----:B------:R-:W1:Y:S02]  /*a0e0*/  @!P0 SYNCS.PHASECHK.TRANS64 P0, [R9+URZ], R4 ;  /* 0x00000004090085a7 */ /* 0x000e64000800007f */
[----:B-1----:R-:W-:Y:S05]  /*a0f0*/  @!P0 BRA `(.L_x_248) ;  /* 0xfffffffc00f08947 */ /* 0x002fea000383ffff */
[----:B------:R-:W-:Y:S05]  /*a100*/  BRA `(.L_x_287) ;  /* 0xffffffec00ec7947 */ /* 0x000fea000383ffff */
.L_x_249:
[----:B0-----:R0:W1:Y:S02]  /*a110*/  SYNCS.PHASECHK.TRANS64.TRYWAIT P0, [R6+URZ], R5 ;  /* 0x00000005060075a7 */ /* 0x001064000800017f */
[----:B-1----:R-:W-:Y:S05]  /*a120*/  @!P0 NANOSLEEP.SYNCS 0x989680 ;  /* 0x009896800000895d */ /* 0x002fea0003900000 */
[----:B------:R-:W1:Y:S02]  /*a130*/  @!P0 SYNCS.PHASECHK.TRANS64 P0, [R6+URZ], R5 ;  /* 0x00000005060085a7 */ /* 0x000e64000800007f */
[----:B-1----:R-:W-:Y:S05]  /*a140*/  @!P0 BRA `(.L_x_249) ;  /* 0xfffffffc00f08947 */ /* 0x002fea000383ffff */
[----:B------:R-:W-:Y:S05]  /*a150*/  BRA `(.L_x_288) ;  /* 0xffffffec00fc7947 */ /* 0x000fea000383ffff */
.L_x_250:
[----:B0-----:R0:W1:Y:S02]  /*a160*/  SYNCS.PHASECHK.TRANS64.TRYWAIT P0, [R9+URZ], R4 ;  /* 0x00000004090075a7 */ /* 0x001064000800017f */
[----:B-1----:R-:W-:Y:S05]  /*a170*/  @!P0 NANOSLEEP.SYNCS 0x989680 ;  /* 0x009896800000895d */ /* 0x002fea0003900000 */
[----:B------:R-:W1:Y:S02]  /*a180*/  @!P0 SYNCS.PHASECHK.TRANS64 P0, [R9+URZ], R4 ;  /* 0x00000004090085a7 */ /* 0x000e64000800007f */
[----:B-1----:R-:W-:Y:S05]  /*a190*/  @!P0 BRA `(.L_x_250) ;  /* 0xfffffffc00f08947 */ /* 0x002fea000383ffff */
[----:B------:R-:W-:Y:S05]  /*a1a0*/  BRA `(.L_x_289) ;  /* 0xfffffff0000c7947 */ /* 0x000fea000383ffff */
.L_x_251:
[----:B0-----:R0:W1:Y:S02]  /*a1b0*/  SYNCS.PHASECHK.TRANS64.TRYWAIT P0, [R6+URZ], R5 ;  /* 0x00000005060075a7 */ /* 0x001064000800017f */
[----:B-1----:R-:W-:Y:S05]  /*a1c0*/  @!P0 NANOSLEEP.SYNCS 0x989680 ;  /* 0x009896800000895d */ /* 0x002fea0003900000 */
[----:B------:R-:W1:Y:S02]  /*a1d0*/  @!P0 SYNCS.PHASECHK.TRANS64 P0, [R6+URZ], R5 ;  /* 0x00000005060085a7 */ /* 0x000e64000800007f */
[----:B-1----:R-:W-:Y:S05]  /*a1e0*/  @!P0 BRA `(.L_x_251) ;  /* 0xfffffffc00f08947 */ /* 0x002fea000383ffff */
[----:B------:R-:W-:Y:S05]  /*a1f0*/  BRA `(.L_x_290) ;  /* 0xfffffff0001c7947 */ /* 0x000fea000383ffff */
.L_x_252:
[----:B0-----:R0:W1:Y:S02]  /*a200*/  SYNCS.PHASECHK.TRANS64.TRYWAIT P0, [R9+URZ], R4 ;  /* 0x00000004090075a7 */ /* 0x001064000800017f */
[----:B-1----:R-:W-:Y:S05]  /*a210*/  @!P0 NANOSLEEP.SYNCS 0x989680 ;  /* 0x009896800000895d */ /* 0x002fea0003900000 */
[----:B------:R-:W1:Y:S02]  /*a220*/  @!P0 SYNCS.PHASECHK.TRANS64 P0, [R9+URZ], R4 ;  /* 0x00000004090085a7 */ /* 0x000e64000800007f */
[----:B-1----:R-:W-:Y:S05]  /*a230*/  @!P0 BRA `(.L_x_252) ;  /* 0xfffffffc00f08947 */ /* 0x002fea000383ffff */
[----:B------:R-:W-:Y:S05]  /*a240*/  BRA `(.L_x_291) ;  /* 0xfffffff0002c7947 */ /* 0x000fea000383ffff */
.L_x_253:
[----:B0-----:R0:W1:Y:S02]  /*a250*/  SYNCS.PHASECHK.TRANS64.TRYWAIT P0, [R6+URZ], R5 ;  /* 0x00000005060075a7 */ /* 0x001064000800017f */
[----:B-1----:R-:W-:Y:S05]  /*a260*/  @!P0 NANOSLEEP.SYNCS 0x989680 ;  /* 0x009896800000895d */ /* 0x002fea0003900000 */
[----:B------:R-:W1:Y:S02]  /*a270*/  @!P0 SYNCS.PHASECHK.TRANS64 P0, [R6+URZ], R5 ;  /* 0x00000005060085a7 */ /* 0x000e64000800007f */
[----:B-1----:R-:W-:Y:S05]  /*a280*/  @!P0 BRA `(.L_x_253) ;  /* 0xfffffffc00f08947 */ /* 0x002fea000383ffff */
[----:B------:R-:W-:Y:S05]  /*a290*/  BRA `(.L_x_292) ;  /* 0xfffffff0003c7947 */ /* 0x000fea000383ffff */
.L_x_254:
[----:B0-----:R0:W1:Y:S02]  /*a2a0*/  SYNCS.PHASECHK.TRANS64.TRYWAIT P0, [R9+URZ], R4 ;  /* 0x00000004090075a7 */ /* 0x001064000800017f */
[----:B-1----:R-:W-:Y:S05]  /*a2b0*/  @!P0 NANOSLEEP.SYNCS 0x989680 ;  /* 0x009896800000895d */ /* 0x002fea0003900000 */
[----:B------:R-:W1:Y:S02]  /*a2c0*/  @!P0 SYNCS.PHASECHK.TRANS64 P0, [R9+URZ], R4 ;  /* 0x00000004090085a7 */ /* 0x000e64000800007f */
[----:B-1----:R-:W-:Y:S05]  /*a2d0*/  @!P0 BRA `(.L_x_254) ;  /* 0xfffffffc00f08947 */ /* 0x002fea000383ffff */
[----:B------:R-:W-:Y:S05]  /*a2e0*/  BRA `(.L_x_293) ;  /* 0xfffffff0004c7947 */ /* 0x000fea000383ffff */
.L_x_255:
[----:B0-----:R0:W1:Y:S02]  /*a2f0*/  SYNCS.PHASECHK.TRANS64.TRYWAIT P0, [R6+URZ], R5 ;  /* 0x00000005060075a7 */ /* 0x001064000800017f */
[----:B-1----:R-:W-:Y:S05]  /*a300*/  @!P0 NANOSLEEP.SYNCS 0x989680 ;  /* 0x009896800000895d */ /* 0x002fea0003900000 */
[----:B------:R-:W1:Y:S02]  /*a310*/  @!P0 SYNCS.PHASECHK.TRANS64 P0, [R6+URZ], R5 ;  /* 0x00000005060085a7 */ /* 0x000e64000800007f */
[----:B-1----:R-:W-:Y:S05]  /*a320*/  @!P0 BRA `(.L_x_255) ;  /* 0xfffffffc00f08947 */ /* 0x002fea000383ffff */
[----:B------:R-:W-:Y:S05]  /*a330*/  BRA `(.L_x_294) ;  /* 0xfffffff0005c7947 */ /* 0x000fea000383ffff */
.L_x_256:
[----:B0-----:R0:W1:Y:S02]  /*a340*/  SYNCS.PHASECHK.TRANS64.TRYWAIT P0, [R9+URZ], R4 ;  /* 0x00000004090075a7 */ /* 0x001064000800017f */
[----:B-1----:R-:W-:Y:S05]  /*a350*/  @!P0 NANOSLEEP.SYNCS 0x989680 ;  /* 0x009896800000895d */ /* 0x002fea0003900000 */
[----:B------:R-:W1:Y:S02]  /*a360*/  @!P0 SYNCS.PHASECHK.TRANS64 P0, [R9+URZ], R4 ;  /* 0x00000004090085a7 */ /* 0x000e64000800007f */
[----:B-1----:R-:W-:Y:S05]  /*a370*/  @!P0 BRA `(.L_x_256) ;  /* 0xfffffffc00f08947 */ /* 0x002fea000383ffff */
[----:B------:R-:W-:Y:S05]  /*a380*/  BRA `(.L_x_295) ;  /* 0xfffffff0006c7947 */ /* 0x000fea000383ffff */
.L_x_257:
[----:B0-----:R0:W1:Y:S02]  /*a390*/  SYNCS.PHASECHK.TRANS64.TRYWAIT P0, [R6+URZ], R5 ;  /* 0x00000005060075a7 */ /* 0x001064000800017f */
[----:B-1----:R-:W-:Y:S05]  /*a3a0*/  @!P0 NANOSLEEP.SYNCS 0x989680 ;  /* 0x009896800000895d */ /* 0x002fea0003900000 */
[----:B------:R-:W1:Y:S02]  /*a3b0*/  @!P0 SYNCS.PHASECHK.TRANS64 P0, [R6+URZ], R5 ;  /* 0x00000005060085a7 */ /* 0x000e64000800007f */
[----:B-1----:R-:W-:Y:S05]  /*a3c0*/  @!P0 BRA `(.L_x_257) ;  /* 0xfffffffc00f08947 */ /* 0x002fea000383ffff */
[----:B------:R-:W-:Y:S05]  /*a3d0*/  BRA `(.L_x_296) ;  /* 0xfffffff0007c7947 */ /* 0x000fea000383ffff */
.L_x_258:
[----:B0-----:R0:W1:Y:S02]  /*a3e0*/  SYNCS.PHASECHK.TRANS64.TRYWAIT P0, [R9+URZ], R4 ;  /* 0x00000004090075a7 */ /* 0x001064000800017f */
[----:B-1----:R-:W-:Y:S05]  /*a3f0*/  @!P0 NANOSLEEP.SYNCS 0x989680 ;  /* 0x009896800000895d */ /* 0x002fea0003900000 */
[----:B------:R-:W1:Y:S02]  /*a400*/  @!P0 SYNCS.PHASECHK.TRANS64 P0, [R9+URZ], R4 ;  /* 0x00000004090085a7 */ /* 0x000e64000800007f */
[----:B-1----:R-:W-:Y:S05]  /*a410*/  @!P0 BRA `(.L_x_258) ;  /* 0xfffffffc00f08947 */ /* 0x002fea000383ffff */
[----:B------:R-:W-:Y:S05]  /*a420*/  BRA `(.L_x_297) ;  /* 0xfffffff0008c7947 */ /* 0x000fea000383ffff */
.L_x_259:
[----:B0-----:R0:W1:Y:S02]  /*a430*/  SYNCS.PHASECHK.TRANS64.TRYWAIT P0, [R6+URZ], R5 ;  /* 0x00000005060075a7 */ /* 0x001064000800017f */
[----:B-1----:R-:W-:Y:S05]  /*a440*/  @!P0 NANOSLEEP.SYNCS 0x989680 ;  /* 0x009896800000895d */ /* 0x002fea0003900000 */
[----:B------:R-:W1:Y:S02]  /*a450*/  @!P0 SYNCS.PHASECHK.TRANS64 P0, [R6+URZ], R5 ;  /* 0x00000005060085a7 */ /* 0x000e64000800007f */
[----:B-1----:R-:W-:Y:S05]  /*a460*/  @!P0 BRA `(.L_x_259) ;  /* 0xfffffffc00f08947 */ /* 0x002fea000383ffff */
[----:B------:R-:W-:Y:S05]  /*a470*/  BRA `(.L_x_298) ;  /* 0xfffffff0009c7947 */ /* 0x000fea000383ffff */
.L_x_260:
[----:B0-----:R0:W1:Y:S02]  /*a480*/  SYNCS.PHASECHK.TRANS64.TRYWAIT P0, [R9+URZ], R4 ;  /* 0x00000004090075a7 */ /* 0x001064000800017f */
[----:B-1----:R-:W-:Y:S05]  /*a490*/  @!P0 NANOSLEEP.SYNCS 0x989680 ;  /* 0x009896800000895d */ /* 0x002fea0003900000 */
[----:B------:R-:W1:Y:S02]  /*a4a0*/  @!P0 SYNCS.PHASECHK.TRANS64 P0, [R9+URZ], R4 ;  /* 0x00000004090085a7 */ /* 0x000e64000800007f */
[----:B-1----:R-:W-:Y:S05]  /*a4b0*/  @!P0 BRA `(.L_x_260) ;  /* 0xfffffffc00f08947 */ /* 0x002fea000383ffff */
[----:B------:R-:W-:Y:S05]  /*a4c0*/  BRA `(.L_x_299) ;  /* 0xfffffff000ac7947 */ /* 0x000fea000383ffff */
.L_x_261:
[----:B0-----:R0:W1:Y:S02]  /*a4d0*/  SYNCS.PHASECHK.TRANS64.TRYWAIT P0, [R6+URZ], R5 ;  /* 0x00000005060075a7 */ /* 0x001064000800017f */
[----:B-1----:R-:W-:Y:S05]  /*a4e0*/  @!P0 NANOSLEEP.SYNCS 0x989680 ;  /* 0x009896800000895d */ /* 0x002fea0003900000 */
[----:B------:R-:W1:Y:S02]  /*a4f0*/  @!P0 SYNCS.PHASECHK.TRANS64 P0, [R6+URZ], R5 ;  /* 0x00000005060085a7 */ /* 0x000e64000800007f */
[----:B-1----:R-:W-:Y:S05]  /*a500*/  @!P0 BRA `(.L_x_261) ;  /* 0xfffffffc00f08947 */ /* 0x002fea000383ffff */
[----:B------:R-:W-:Y:S05]  /*a510*/  BRA `(.L_x_300) ;  /* 0xfffffff000bc7947 */ /* 0x000fea000383ffff */
.L_x_262:
[----:B0-----:R0:W1:Y:S02]  /*a520*/  SYNCS.PHASECHK.TRANS64.TRYWAIT P0, [R9+URZ], R4 ;  /* 0x00000004090075a7 */ /* 0x001064000800017f */
[----:B-1----:R-:W-:Y:S05]  /*a530*/  @!P0 NANOSLEEP.SYNCS 0x989680 ;  /* 0x009896800000895d */ /* 0x002fea0003900000 */
[----:B------:R-:W1:Y:S02]  /*a540*/  @!P0 SYNCS.PHASECHK.TRANS64 P0, [R9+URZ], R4 ;  /* 0x00000004090085a7 */ /* 0x000e64000800007f */
[----:B-1----:R-:W-:Y:S05]  /*a550*/  @!P0 BRA `(.L_x_262) ;  /* 0xfffffffc00f08947 */ /* 0x002fea000383ffff */
[----:B------:R-:W-:Y:S05]  /*a560*/  BRA `(.L_x_301) ;  /* 0xfffffff000cc7947 */ /* 0x000fea000383ffff */
.L_x_263:
[----:B0-----:R0:W1:Y:S02]  /*a570*/  SYNCS.PHASECHK.TRANS64.TRYWAIT P0, [R6+URZ], R5 ;  /* 0x00000005060075a7 */ /* 0x001064000800017f */
[----:B-1----:R-:W-:Y:S05]  /*a580*/  @!P0 NANOSLEEP.SYNCS 0x989680 ;  /* 0x009896800000895d */ /* 0x002fea0003900000 */
[----:B------:R-:W1:Y:S02]  /*a590*/  @!P0 SYNCS.PHASECHK.TRANS64 P0, [R6+URZ], R5 ;  /* 0x00000005060085a7 */ /* 0x000e64000800007f */
[----:B-1----:R-:W-:Y:S05]  /*a5a0*/  @!P0 BRA `(.L_x_263) ;  /* 0xfffffffc00f08947 */ /* 0x002fea000383ffff */
[----:B------:R-:W-:Y:S05]  /*a5b0*/  BRA `(.L_x_302) ;  /* 0xfffffff000dc7947 */ /* 0x000fea000383ffff */
.L_x_264:
[----:B0-----:R0:W1:Y:S02]  /*a5c0*/  SYNCS.PHASECHK.TRANS64.TRYWAIT P0, [R9+URZ], R4 ;  /* 0x00000004090075a7 */ /* 0x001064000800017f */
[----:B-1----:R-:W-:Y:S05]  /*a5d0*/  @!P0 NANOSLEEP.SYNCS 0x989680 ;  /* 0x009896800000895d */ /* 0x002fea0003900000 */
[----:B------:R-:W1:Y:S02]  /*a5e0*/  @!P0 SYNCS.PHASECHK.TRANS64 P0, [R9+URZ], R4 ;  /* 0x00000004090085a7 */ /* 0x000e64000800007f */
[----:B-1----:R-:W-:Y:S05]  /*a5f0*/  @!P0 BRA `(.L_x_264) ;  /* 0xfffffffc00f08947 */ /* 0x002fea000383ffff */
[----:B------:R-:W-:Y:S05]  /*a600*/  BRA `(.L_x_303) ;  /* 0xfffffff000ec7947 */ /* 0x000fea000383ffff */
.L_x_265:
[----:B-1----:R1:W2:Y:S02]  /*a610*/  SYNCS.PHASECHK.TRANS64.TRYWAIT P0, [R6+URZ], R5 ;  /* 0x00000005060075a7 */ /* 0x0022a4000800017f */
[----:B--2---:R-:W-:Y:S05]  /*a620*/  @!P0 NANOSLEEP.SYNCS 0x989680 ;  /* 0x009896800000895d */ /* 0x004fea0003900000 */
[----:B------:R-:W2:Y:S02]  /*a630*/  @!P0 SYNCS.PHASECHK.TRANS64 P0, [R6+URZ], R5 ;  /* 0x00000005060085a7 */ /* 0x000ea4000800007f */
[----:B--2---:R-:W-:Y:S05]  /*a640*/  @!P0 BRA `(.L_x_265) ;  /* 0xfffffffc00f08947 */ /* 0x004fea000383ffff */
[----:B------:R-:W-:Y:S05]  /*a650*/  BRA `(.L_x_304) ;  /* 0xfffffff000f47947 */ /* 0x000fea000383ffff */
.L_x_305:
[----:B------:R-:W-:-:S00]  /*a660*/  BRA `(.L_x_305) ;  /* 0xfffffffc00fc7947 */ /* 0x000fc0000383ffff */
[----:B------:R-:W-:-:S00]  /*a670*/  NOP ;  /* 0x0000000000007918 */ /* 0x000fc00000000000 */
        /* <DEDUP_REMOVED lines=8> */
.L_x_306:


//--------------------- .nv.global.init           --------------------------
	.section	.nv.global.init,"aw",@progbits
.nv.global.init:
	.type		$str$22,@object
	.size		$str$22,($str$23 - $str$22)
$str$22:
        /*0000*/ 	.byte	0x6b, 0x5f, 0x74, 0x69, 0x6c, 0x65, 0x5f, 0x63, 0x6f, 0x75, 0x6e, 0x74, 0x20, 0x3e, 0x3d, 0x20
        /*0010*/ 	.byte	0x31, 0x00
	.type		$str$23,@object
	.size		$str$23,(__unnamed_1 - $str$23)
$str$23:
        /*0012*/ 	.byte	0x2f, 0x74, 0x6d, 0x70, 0x2f, 0x63, 0x75, 0x74, 0x6c, 0x61, 0x73, 0x73, 0x5f, 0x73, 0x77, 0x65
        /*0022*/ 	.byte	0x65, 0x70, 0x5f, 0x73, 0x72, 0x63, 0x2f, 0x69, 0x6e, 0x63, 0x6c, 0x75, 0x64, 0x65, 0x2f, 0x63
        /*0032*/ 	.byte	0x75, 0x74, 0x6c, 0x61, 0x73, 0x73, 0x2f, 0x67, 0x65, 0x6d, 0x6d, 0x2f, 0x63, 0x6f, 0x6c, 0x6c
        /*0042*/ 	.byte	0x65, 0x63, 0x74, 0x69, 0x76, 0x65, 0x2f, 0x73, 0x6d, 0x39, 0x30, 0x5f, 0x6d, 0x6d, 0x61, 0x5f
        /*0052*/ 	.byte	0x74, 0x6d, 0x61, 0x5f, 0x67, 0x6d, 0x6d, 0x61, 0x5f, 0x73, 0x73, 0x5f, 0x77, 0x61, 0x72, 0x70
        /*0062*/ 	.byte	0x73, 0x70, 0x65, 0x63, 0x69, 0x61, 0x6c, 0x69, 0x7a, 0x65, 0x64, 0x2e, 0x68, 0x70, 0x70, 0x00
	.type		__unnamed_1,@object
	.size		__unnamed_1,(.L_0 - __unnamed_1)
__unnamed_1:
        /*0072*/ 	.byte	0x76, 0x6f, 0x69, 0x64, 0x20, 0x63, 0x75, 0x74, 0x6c, 0x61, 0x73, 0x73, 0x3a, 0x3a, 0x67, 0x65
        /* <DEDUP_REMOVED lines=172> */
        /*0b42*/ 	.byte	0x69, 0x74, 0x79, 0x5d, 0x00
.L_0:


//--------------------- .nv.shared._ZN7cutlass13device_kernelINS_4gemm6kernel13GemmUniversalIN4cute5tupleIJiiiiEEENS1_10collective13CollectiveMmaINS1_34MainloopSm90TmaGmmaWarpSpecializedILi30ENS5_IJNS4_1CILi2EEENSA_ILi1EEESC_EEENS1_32KernelTmaWarpSpecializedPingpongEEENS5_IJNSA_ILi64EEENSA_ILi176EEENSA_ILi32EEEEEEaNS5_IJlSC_lEEEaSK_NS4_8TiledMMAINS4_8MMA_AtomIJNS4_4SM904GMMA26MMA_64x16x32_S32S8S8_SS_TNEEEENS4_6LayoutINS5_IJSC_SC_SC_EEENS5_IJNSA_ILi0EEEST_ST_EEEEENS5_IJNS4_10UnderscoreESW_SW_EEEEENS4_13SM90_TMA_LOADENS4_14ComposedLayoutINS4_7SwizzleILi1ELi4ELi3EEENS4_18smem_ptr_flag_bitsILi8EEENSR_INS5_IJNSA_ILi8EEESI_EEENS5_IJSI_SC_EEEEEEEvNS4_8identityENS4_23SM90_TMA_LOAD_MULTICASTES19_vS1A_EENS_8epilogue10collective6detail29Sm90TmaWarpSpecializedAdapterINS1E_15DefaultEpilogueIaSK_SK_NS1D_6thread17LinearCombinationIaLi1EiiLNS1I_9ScaleType4KindE0ELNS_15FloatRoundStyleE2EaEENS1_15EpilogueDefaultEEEEEvvEEEEvNT_6ParamsE --------------------------
	.section	.nv.shared._ZN7cutlass13device_kernelINS_4gemm6kernel13GemmUniversalIN4cute5tupleIJiiiiEEENS1_10collective13CollectiveMmaINS1_34MainloopSm90TmaGmmaWarpSpecializedILi30ENS5_IJNS4_1CILi2EEENSA_ILi1EEESC_EEENS1_32KernelTmaWarpSpecializedPingpongEEENS5_IJNSA_ILi64EEENSA_ILi176EEENSA_ILi32EEEEEEaNS5_IJlSC_lEEEaSK_NS4_8TiledMMAINS4_8MMA_AtomIJNS4_4SM904GMMA26MMA_64x16x32_S32S8S8_SS_TNEEEENS4_6LayoutINS5_IJSC_SC_SC_EEENS5_IJNSA_ILi0EEEST_ST_EEEEENS5_IJNS4_10UnderscoreESW_SW_EEEEENS4_13SM90_TMA_LOADENS4_14ComposedLayoutINS4_7SwizzleILi1ELi4ELi3EEENS4_18smem_ptr_flag_bitsILi8EEENSR_INS5_IJNSA_ILi8EEESI_EEENS5_IJSI_SC_EEEEEEEvNS4_8identityENS4_23SM90_TMA_LOAD_MULTICASTES19_vS1A_EENS_8epilogue10collective6detail29Sm90TmaWarpSpecializedAdapterINS1E_15DefaultEpilogueIaSK_SK_NS1D_6thread17LinearCombinationIaLi1EiiLNS1I_9ScaleType4KindE0ELNS_15FloatRoundStyleE2EaEENS1_15EpilogueDefaultEEEEEvvEEEEvNT_6ParamsE,"aw",@nobits
	.sectionflags	@""
	.align	16
	.zero		1024


//--------------------- .nv.shared.reserved.0     --------------------------
	.section	.nv.shared.reserved.0,"aw",@nobits
	.weak		__nv_reservedSMEM_offset_0_alias
	.size		__nv_reservedSMEM_offset_0_alias, 0, 0
	.other		__nv_reservedSMEM_offset_0_alias,@"STO_CUDA_RESERVED_SHARED STV_DEFAULT"
__nv_reservedSMEM_offset_0_alias:
	.zero		0


//--------------------- .nv.global                --------------------------
	.section	.nv.global,"aw",@nobits
.nv.global:
	.type		_ZN40_INTERNAL_1fb04cc6_4_k_cu_2820e008_151584cute1_E,@object
	.size		_ZN40_INTERNAL_1fb04cc6_4_k_cu_2820e008_151584cute1_E,(_ZN40_INTERNAL_1fb04cc6_4_k_cu_2820e008_151584cuda3std3__45__cpo6cbeginE - _ZN40_INTERNAL_1fb04cc6_4_k_cu_2820e008_151584cute1_E)
_ZN40_INTERNAL_1fb04cc6_4_k_cu_2820e008_151584cute1_E:
	.zero		1
	.type		_ZN40_INTERNAL_1fb04cc6_4_k_cu_2820e008_151584cuda3std3__45__cpo6cbeginE,@object
	.size		_ZN40_INTERNAL_1fb04cc6_4_k_cu_2820e008_151584cuda3std3__45__cpo6cbeginE,(_ZN40_INTERNAL_1fb04cc6_4_k_cu_2820e008_151584cuda3std3__48in_placeE - _ZN40_INTERNAL_1fb04cc6_4_k_cu_2820e008_151584cuda3std3__45__cpo6cbeginE)
_ZN40_INTERNAL_1fb04cc6_4_k_cu_2820e008_151584cuda3std3__45__cpo6cbeginE:
	.zero		1
	.type		_ZN40_INTERNAL_1fb04cc6_4_k_cu_2820e008_151584cuda3std3__48in_placeE,@object
	.size		_ZN40_INTERNAL_1fb04cc6_4_k_cu_2820e008_151584cuda3std3__48in_placeE,(_ZN40_INTERNAL_1fb04cc6_4_k_cu_2820e008_151584cuda3std6ranges3__45__cpo9iter_moveE - _ZN40_INTERNAL_1fb04cc6_4_k_cu_2820e008_151584cuda3std3__48in_placeE)
_ZN40_INTERNAL_1fb04cc6_4_k_cu_2820e008_151584cuda3std3__48in_placeE:
	.zero		1
	.type		_ZN40_INTERNAL_1fb04cc6_4_k_cu_2820e008_151584cuda3std6ranges3__45__cpo9iter_moveE,@object
	.size		_ZN40_INTERNAL_1fb04cc6_4_k_cu_2820e008_151584cuda3std6ranges3__45__cpo9iter_moveE,(_ZN40_INTERNAL_1fb04cc6_4_k_cu_2820e008_151584cuda3std3__45__cpo5beginE - _ZN40_INTERNAL_1fb04cc6_4_k_cu_2820e008_151584cuda3std6ranges3__45__cpo9iter_moveE)
_ZN40_INTERNAL_1fb04cc6_4_k_cu_2820e008_151584cuda3std6ranges3__45__cpo9iter_moveE:
	.zero		1
	.type		_ZN40_INTERNAL_1fb04cc6_4_k_cu_2820e008_151584cuda3std3__45__cpo5beginE,@object
	.size		_ZN40_INTERNAL_1fb04cc6_4_k_cu_2820e008_151584cuda3std3__45__cpo5beginE,(_ZN40_INTERNAL_1fb04cc6_4_k_cu_2820e008_151584cuda3std3__442_GLOBAL__N__1fb04cc6_4_k_cu_2820e008_151586ignoreE - _ZN40_INTERNAL_1fb04cc6_4_k_cu_2820e008_151584cuda3std3__45__cpo5beginE)
_ZN40_INTERNAL_1fb04cc6_4_k_cu_2820e008_151584cuda3std3__45__cpo5beginE:
	.zero		1
	.type		_ZN40_INTERNAL_1fb04cc6_4_k_cu_2820e008_151584cuda3std3__442_GLOBAL__N__1fb04cc6_4_k_cu_2820e008_151586ignoreE,@object
	.size		_ZN40_INTERNAL_1fb04cc6_4_k_cu_2820e008_151584cuda3std3__442_GLOBAL__N__1fb04cc6_4_k_cu_2820e008_151586ignoreE,(_ZN40_INTERNAL_1fb04cc6_4_k_cu_2820e008_151584cute7productE - _ZN40_INTERNAL_1fb04cc6_4_k_cu_2820e008_151584cuda3std3__442_GLOBAL__N__1fb04cc6_4_k_cu_2820e008_151586ignoreE)
_ZN40_INTERNAL_1fb04cc6_4_k_cu_2820e008_151584cuda3std3__442_GLOBAL__N__1fb04cc6_4_k_cu_2820e008_151586ignoreE:
	.zero		1
	.type		_ZN40_INTERNAL_1fb04cc6_4_k_cu_2820e008_151584cute7productE,@object
	.size		_ZN40_INTERNAL_1fb04cc6_4_k_cu_2820e008_151584cute7productE,(_ZN40_INTERNAL_1fb04cc6_4_k_cu_2820e008_151584cuda3std3__45__cpo3endE - _ZN40_INTERNAL_1fb04cc6_4_k_cu_2820e008_151584cute7productE)
_ZN40_INTERNAL_1fb04cc6_4_k_cu_2820e008_151584cute7productE:
	.zero		1
	.type		_ZN40_INTERNAL_1fb04cc6_4_k_cu_2820e008_151584cuda3std3__45__cpo3endE,@object
	.size		_ZN40_INTERNAL_1fb04cc6_4_k_cu_2820e008_151584cuda3std3__45__cpo3endE,(_ZN40_INTERNAL_1fb04cc6_4_k_cu_2820e008_151584cuda3std3__419piecewise_constructE - _ZN40_INTERNAL_1fb04cc6_4_k_cu_2820e008_151584cuda3std3__45__cpo3endE)
_ZN40_INTERNAL_1fb04cc6_4_k_cu_2820e008_151584cuda3std3__45__cpo3endE:
	.zero		1
	.type		_ZN40_INTERNAL_1fb04cc6_4_k_cu_2820e008_151584cuda3std3__419piecewise_constructE,@object
	.size		_ZN40_INTERNAL_1fb04cc6_4_k_cu_2820e008_151584cuda3std3__419piecewise_constructE,(_ZN40_INTERNAL_1fb04cc6_4_k_cu_2820e008_151584cuda3std3__45__cpo4cendE - _ZN40_INTERNAL_1fb04cc6_4_k_cu_2820e008_151584cuda3std3__419piecewise_constructE)
_ZN40_INTERNAL_1fb04cc6_4_k_cu_2820e008_151584cuda3std3__419piecewise_constructE:
	.zero		1
	.type		_ZN40_INTERNAL_1fb04cc6_4_k_cu_2820e008_151584cuda3std3__45__cpo4cendE,@object
	.size		_ZN40_INTERNAL_1fb04cc6_4_k_cu_2820e008_151584cuda3std3__45__cpo4cendE,(_ZN40_INTERNAL_1fb04cc6_4_k_cu_2820e008_151584cuda3std6ranges3__45__cpo4swapE - _ZN40_INTERNAL_1fb04cc6_4_k_cu_2820e008_151584cuda3std3__45__cpo4cendE)
_ZN40_INTERNAL_1fb04cc6_4_k_cu_2820e008_151584cuda3std3__45__cpo4cendE:
	.zero		1
	.type		_ZN40_INTERNAL_1fb04cc6_4_k_cu_2820e008_151584cuda3std6ranges3__45__cpo4swapE,@object
	.size		_ZN40_INTERNAL_1fb04cc6_4_k_cu_2820e008_151584cuda3std6ranges3__45__cpo4swapE,(.L_8 - _ZN40_INTERNAL_1fb04cc6_4_k_cu_2820e008_151584cuda3std6ranges3__45__cpo4swapE)
_ZN40_INTERNAL_1fb04cc6_4_k_cu_2820e008_151584cuda3std6ranges3__45__cpo4swapE:
	.zero		1
.L_8:


//--------------------- .nv.constant0._ZN7cutlass13device_kernelINS_4gemm6kernel13GemmUniversalIN4cute5tupleIJiiiiEEENS1_10collective13CollectiveMmaINS1_34MainloopSm90TmaGmmaWarpSpecializedILi30ENS5_IJNS4_1CILi2EEENSA_ILi1EEESC_EEENS1_32KernelTmaWarpSpecializedPingpongEEENS5_IJNSA_ILi64EEENSA_ILi176EEENSA_ILi32EEEEEEaNS5_IJlSC_lEEEaSK_NS4_8TiledMMAINS4_8MMA_AtomIJNS4_4SM904GMMA26MMA_64x16x32_S32S8S8_SS_TNEEEENS4_6LayoutINS5_IJSC_SC_SC_EEENS5_IJNSA_ILi0EEEST_ST_EEEEENS5_IJNS4_10UnderscoreESW_SW_EEEEENS4_13SM90_TMA_LOADENS4_14ComposedLayoutINS4_7SwizzleILi1ELi4ELi3EEENS4_18smem_ptr_flag_bitsILi8EEENSR_INS5_IJNSA_ILi8EEESI_EEENS5_IJSI_SC_EEEEEEEvNS4_8identityENS4_23SM90_TMA_LOAD_MULTICASTES19_vS1A_EENS_8epilogue10collective6detail29Sm90TmaWarpSpecializedAdapterINS1E_15DefaultEpilogueIaSK_SK_NS1D_6thread17LinearCombinationIaLi1EiiLNS1I_9ScaleType4KindE0ELNS_15FloatRoundStyleE2EaEENS1_15EpilogueDefaultEEEEEvvEEEEvNT_6ParamsE --------------------------
	.section	.nv.constant0._ZN7cutlass13device_kernelINS_4gemm6kernel13GemmUniversalIN4cute5tupleIJiiiiEEENS1_10collective13CollectiveMmaINS1_34MainloopSm90TmaGmmaWarpSpecializedILi30ENS5_IJNS4_1CILi2EEENSA_ILi1EEESC_EEENS1_32KernelTmaWarpSpecializedPingpongEEENS5_IJNSA_ILi64EEENSA_ILi176EEENSA_ILi32EEEEEEaNS5_IJlSC_lEEEaSK_NS4_8TiledMMAINS4_8MMA_AtomIJNS4_4SM904GMMA26MMA_64x16x32_S32S8S8_SS_TNEEEENS4_6LayoutINS5_IJSC_SC_SC_EEENS5_IJNSA_ILi0EEEST_ST_EEEEENS5_IJNS4_10UnderscoreESW_SW_EEEEENS4_13SM90_TMA_LOADENS4_14ComposedLayoutINS4_7SwizzleILi1ELi4ELi3EEENS4_18smem_ptr_flag_bitsILi8EEENSR_INS5_IJNSA_ILi8EEESI_EEENS5_IJSI_SC_EEEEEEEvNS4_8identityENS4_23SM90_TMA_LOAD_MULTICASTES19_vS1A_EENS_8epilogue10collective6detail29Sm90TmaWarpSpecializedAdapterINS1E_15DefaultEpilogueIaSK_SK_NS1D_6thread17LinearCombinationIaLi1EiiLNS1I_9ScaleType4KindE0ELNS_15FloatRoundStyleE2EaEENS1_15EpilogueDefaultEEEEEvvEEEEvNT_6ParamsE,"a",@progbits
	.sectionflags	@""
	.align	4
.nv.constant0._ZN7cutlass13device_kernelINS_4gemm6kernel13GemmUniversalIN4cute5tupleIJiiiiEEENS1_10collective13CollectiveMmaINS1_34MainloopSm90TmaGmmaWarpSpecializedILi30ENS5_IJNS4_1CILi2EEENSA_ILi1EEESC_EEENS1_32KernelTmaWarpSpecializedPingpongEEENS5_IJNSA_ILi64EEENSA_ILi176EEENSA_ILi32EEEEEEaNS5_IJlSC_lEEEaSK_NS4_8TiledMMAINS4_8MMA_AtomIJNS4_4SM904GMMA26MMA_64x16x32_S32S8S8_SS_TNEEEENS4_6LayoutINS5_IJSC_SC_SC_EEENS5_IJNSA_ILi0EEEST_ST_EEEEENS5_IJNS4_10UnderscoreESW_SW_EEEEENS4_13SM90_TMA_LOADENS4_14ComposedLayoutINS4_7SwizzleILi1ELi4ELi3EEENS4_18smem_ptr_flag_bitsILi8EEENSR_INS5_IJNSA_ILi8EEESI_EEENS5_IJSI_SC_EEEEEEEvNS4_8identityENS4_23SM90_TMA_LOAD_MULTICASTES19_vS1A_EENS_8epilogue10collective6detail29Sm90TmaWarpSpecializedAdapterINS1E_15DefaultEpilogueIaSK_SK_NS1D_6thread17LinearCombinationIaLi1EiiLNS1I_9ScaleType4KindE0ELNS_15FloatRoundStyleE2EaEENS1_15EpilogueDefaultEEEEEvvEEEEvNT_6ParamsE:
	.zero		1664


//--------------------- SYMBOLS --------------------------

	.type		.nv.reservedSmem.offset0,@object
	.size		.nv.reservedSmem.offset0,0x4
	.type		__assertfail,@function
